	.target	sm_90a

	.elftype	@"ET_EXEC"


//--------------------- .note.nv.tkinfo           --------------------------
	.section	.note.nv.tkinfo,"",@"SHT_NOTE"
	.sectionflags	@"SHF_NOTE_NV_TKINFO"
	.tkinfo
        /*0018*/ 	.word	0x00000002
        /*0030*/ 	.string	""
        /*0030*/ 	.string	"ptxas"
        /*0030*/ 	.string	"Cuda compilation tools, release 13.0, V13.0.88"
        /*0030*/ 	.string	"Build cuda_13.0.r13.0/compiler.36424714_0"
        /*0030*/ 	.string	"-v  -suppress-debug-info  -lineinfo  -arch sm_90a "



//--------------------- .note.nv.cuinfo           --------------------------
	.section	.note.nv.cuinfo,"",@"SHT_NOTE"
	.sectionflags	@"SHF_NOTE_NV_CUINFO"
        /*0018*/ 	.short	0x0002
        /*001a*/ 	.short	0x005a
        /*001c*/ 	.short	0x0082
	.zero		2


//--------------------- .nv.info                  --------------------------
	.section	.nv.info,"",@"SHT_CUDA_INFO"
	.align	4


	//----- nvinfo : EIATTR_REGCOUNT
	.align		4
        /*0000*/ 	.byte	0x04, 0x2f
        /*0002*/ 	.short	(.L_1 - .L_0)
	.align		4
.L_0:
        /*0004*/ 	.word	index@(matmul_kernel)
        /*0008*/ 	.word	0x00000080


	//----- nvinfo : EIATTR_FRAME_SIZE
	.align		4
.L_1:
        /*000c*/ 	.byte	0x04, 0x11
        /*000e*/ 	.short	(.L_3 - .L_2)
	.align		4
.L_2:
        /*0010*/ 	.word	index@(matmul_kernel)
        /*0014*/ 	.word	0x00000000


	//----- nvinfo : EIATTR_MIN_STACK_SIZE
	.align		4
.L_3:
        /*0018*/ 	.byte	0x04, 0x12
        /*001a*/ 	.short	(.L_5 - .L_4)
	.align		4
.L_4:
        /*001c*/ 	.word	index@(matmul_kernel)
        /*0020*/ 	.word	0x00000000
.L_5:


//--------------------- .nv.compat                --------------------------
	.section	.nv.compat,"",@"SHT_CUDA_COMPAT_INFO"
	.align	4
        /*0000*/ 	.byte	0x02, 0x09, 0x01, 0x00, 0x02, 0x02, 0x04, 0x00, 0x02, 0x05, 0x05, 0x00, 0x03, 0x07, 0x01, 0x01
        /*0010*/ 	.byte	0x02, 0x03, 0x00, 0x00, 0x02, 0x06, 0x01, 0x00, 0x04, 0x0b, 0x08, 0x00, 0x00, 0x00, 0x00, 0x00
        /*0020*/ 	.byte	0x00, 0x00, 0x00, 0x00


//--------------------- .nv.info.matmul_kernel    --------------------------
	.section	.nv.info.matmul_kernel,"",@"SHT_CUDA_INFO"
	.sectionflags	@""
	.align	4


	//----- nvinfo : EIATTR_CUDA_API_VERSION
	.align		4
        /*0000*/ 	.byte	0x04, 0x37
        /*0002*/ 	.short	(.L_7 - .L_6)
.L_6:
        /*0004*/ 	.word	0x00000082


	//----- nvinfo : EIATTR_KPARAM_INFO
	.align		4
.L_7:
        /*0008*/ 	.byte	0x04, 0x17
        /*000a*/ 	.short	(.L_9 - .L_8)
.L_8:
        /*000c*/ 	.word	0x00000000
        /*0010*/ 	.short	0x000d
        /*0012*/ 	.short	0x0048
        /*0014*/ 	.byte	0x00, 0xf4, 0x21, 0x00


	//----- nvinfo : EIATTR_KPARAM_INFO
	.align		4
.L_9:
        /*0018*/ 	.byte	0x04, 0x17
        /*001a*/ 	.short	(.L_11 - .L_10)
.L_10:
        /*001c*/ 	.word	0x00000000
        /*0020*/ 	.short	0x000c
        /*0022*/ 	.short	0x0040
        /*0024*/ 	.byte	0x00, 0xf4, 0x21, 0x00


	//----- nvinfo : EIATTR_KPARAM_INFO
	.align		4
.L_11:
        /*0028*/ 	.byte	0x04, 0x17
        /*002a*/ 	.short	(.L_13 - .L_12)
.L_12:
        /*002c*/ 	.word	0x00000000
        /*0030*/ 	.short	0x000b
        /*0032*/ 	.short	0x0038
        /*0034*/ 	.byte	0x00, 0xf0, 0x11, 0x00


	//----- nvinfo : EIATTR_KPARAM_INFO
	.align		4
.L_13:
        /*0038*/ 	.byte	0x04, 0x17
        /*003a*/ 	.short	(.L_15 - .L_14)
.L_14:
        /*003c*/ 	.word	0x00000000
        /*0040*/ 	.short	0x000a
        /*0042*/ 	.short	0x0034
        /*0044*/ 	.byte	0x00, 0xf0, 0x11, 0x00


	//----- nvinfo : EIATTR_KPARAM_INFO
	.align		4
.L_15:
        /*0048*/ 	.byte	0x04, 0x17
        /*004a*/ 	.short	(.L_17 - .L_16)
.L_16:
        /*004c*/ 	.word	0x00000000
        /*0050*/ 	.short	0x0009
        /*0052*/ 	.short	0x0030
        /*0054*/ 	.byte	0x00, 0xf0, 0x11, 0x00


	//----- nvinfo : EIATTR_KPARAM_INFO
	.align		4
.L_17:
        /*0058*/ 	.byte	0x04, 0x17
        /*005a*/ 	.short	(.L_19 - .L_18)
.L_18:
        /*005c*/ 	.word	0x00000000
        /*0060*/ 	.short	0x0008
        /*0062*/ 	.short	0x002c
        /*0064*/ 	.byte	0x00, 0xf0, 0x11, 0x00


	//----- nvinfo : EIATTR_KPARAM_INFO
	.align		4
.L_19:
        /*0068*/ 	.byte	0x04, 0x17
        /*006a*/ 	.short	(.L_21 - .L_20)
.L_20:
        /*006c*/ 	.word	0x00000000
        /*0070*/ 	.short	0x0007
        /*0072*/ 	.short	0x0028
        /*0074*/ 	.byte	0x00, 0xf0, 0x11, 0x00


	//----- nvinfo : EIATTR_KPARAM_INFO
	.align		4
.L_21:
        /*0078*/ 	.byte	0x04, 0x17
        /*007a*/ 	.short	(.L_23 - .L_22)
.L_22:
        /*007c*/ 	.word	0x00000000
        /*0080*/ 	.short	0x0006
        /*0082*/ 	.short	0x0024
        /*0084*/ 	.byte	0x00, 0xf0, 0x11, 0x00


	//----- nvinfo : EIATTR_KPARAM_INFO
	.align		4
.L_23:
        /*0088*/ 	.byte	0x04, 0x17
        /*008a*/ 	.short	(.L_25 - .L_24)
.L_24:
        /*008c*/ 	.word	0x00000000
        /*0090*/ 	.short	0x0005
        /*0092*/ 	.short	0x0020
        /*0094*/ 	.byte	0x00, 0xf0, 0x11, 0x00


	//----- nvinfo : EIATTR_KPARAM_INFO
	.align		4
.L_25:
        /*0098*/ 	.byte	0x04, 0x17
        /*009a*/ 	.short	(.L_27 - .L_26)
.L_26:
        /*009c*/ 	.word	0x00000000
        /*00a0*/ 	.short	0x0004
        /*00a2*/ 	.short	0x001c
        /*00a4*/ 	.byte	0x00, 0xf0, 0x11, 0x00


	//----- nvinfo : EIATTR_KPARAM_INFO
	.align		4
.L_27:
        /*00a8*/ 	.byte	0x04, 0x17
        /*00aa*/ 	.short	(.L_29 - .L_28)
.L_28:
        /*00ac*/ 	.word	0x00000000
        /*00b0*/ 	.short	0x0003
        /*00b2*/ 	.short	0x0018
        /*00b4*/ 	.byte	0x00, 0xf0, 0x11, 0x00


	//----- nvinfo : EIATTR_KPARAM_INFO
	.align		4
.L_29:
        /*00b8*/ 	.byte	0x04, 0x17
        /*00ba*/ 	.short	(.L_31 - .L_30)
.L_30:
        /*00bc*/ 	.word	0x00000000
        /*00c0*/ 	.short	0x0002
        /*00c2*/ 	.short	0x0010
        /*00c4*/ 	.byte	0x00, 0xf4, 0x21, 0x00


	//----- nvinfo : EIATTR_KPARAM_INFO
	.align		4
.L_31:
        /*00c8*/ 	.byte	0x04, 0x17
        /*00ca*/ 	.short	(.L_33 - .L_32)
.L_32:
        /*00cc*/ 	.word	0x00000000
        /*00d0*/ 	.short	0x0001
        /*00d2*/ 	.short	0x0008
        /*00d4*/ 	.byte	0x00, 0xf4, 0x21, 0x00


	//----- nvinfo : EIATTR_KPARAM_INFO
	.align		4
.L_33:
        /*00d8*/ 	.byte	0x04, 0x17
        /*00da*/ 	.short	(.L_35 - .L_34)
.L_34:
        /*00dc*/ 	.word	0x00000000
        /*00e0*/ 	.short	0x0000
        /*00e2*/ 	.short	0x0000
        /*00e4*/ 	.byte	0x00, 0xf4, 0x21, 0x00


	//----- nvinfo : EIATTR_SPARSE_MMA_MASK
	.align		4
.L_35:
        /*00e8*/ 	.byte	0x03, 0x50
        /*00ea*/ 	.short	0x0000


	//----- nvinfo : EIATTR_MAXREG_COUNT
	.align		4
        /*00ec*/ 	.byte	0x03, 0x1b
        /*00ee*/ 	.short	0x00ff


	//----- nvinfo : EIATTR_NUM_BARRIERS
	.align		4
        /*00f0*/ 	.byte	0x02, 0x4c
        /*00f2*/ 	.byte	0x01
	.zero		1


	//----- nvinfo : EIATTR_MERCURY_ISA_VERSION
	.align		4
        /*00f4*/ 	.byte	0x03, 0x5f
        /*00f6*/ 	.short	0x0101


	//----- nvinfo : EIATTR_EXIT_INSTR_OFFSETS
	.align		4
        /*00f8*/ 	.byte	0x04, 0x1c
        /*00fa*/ 	.short	(.L_37 - .L_36)


	//   ....[0]....
.L_36:
        /*00fc*/ 	.word	0x00003590


	//   ....[1]....
        /*0100*/ 	.word	0x000035c0


	//----- nvinfo : EIATTR_REQNTID
	.align		4
.L_37:
        /*0104*/ 	.byte	0x04, 0x10
        /*0106*/ 	.short	(.L_39 - .L_38)
.L_38:
        /*0108*/ 	.word	0x00000080
        /*010c*/ 	.word	0x00000001
        /*0110*/ 	.word	0x00000001


	//----- nvinfo : EIATTR_CBANK_PARAM_SIZE
	.align		4
.L_39:
        /*0114*/ 	.byte	0x03, 0x19
        /*0116*/ 	.short	0x0050


	//----- nvinfo : EIATTR_PARAM_CBANK
	.align		4
        /*0118*/ 	.byte	0x04, 0x0a
        /*011a*/ 	.short	(.L_41 - .L_40)
	.align		4
.L_40:
        /*011c*/ 	.word	index@(.nv.constant0.matmul_kernel)
        /*0120*/ 	.short	0x0210
        /*0122*/ 	.short	0x0050


	//----- nvinfo : EIATTR_SW_WAR
	.align		4
.L_41:
        /*0124*/ 	.byte	0x04, 0x36
        /*0126*/ 	.short	(.L_43 - .L_42)
.L_42:
        /*0128*/ 	.word	0x00000008
.L_43:


//--------------------- .nv.callgraph             --------------------------
	.section	.nv.callgraph,"",@"SHT_CUDA_CALLGRAPH"
	.align	4
	.sectionentsize	8
	.align		4
        /*0000*/ 	.word	0x00000000
	.align		4
        /*0004*/ 	.word	0xffffffff
	.align		4
        /*0008*/ 	.word	0x00000000
	.align		4
        /*000c*/ 	.word	0xfffffffe
	.align		4
        /*0010*/ 	.word	0x00000000
	.align		4
        /*0014*/ 	.word	0xfffffffd
	.align		4
        /*0018*/ 	.word	0x00000000
	.align		4
        /*001c*/ 	.word	0xfffffffc


//--------------------- .text.matmul_kernel       --------------------------
	.section	.text.matmul_kernel,"ax",@progbits
	.align	128
        .global         matmul_kernel
        .type           matmul_kernel,@function
        .size           matmul_kernel,(.L_x_3 - matmul_kernel)
        .other          matmul_kernel,@"STO_CUDA_ENTRY STV_DEFAULT"
matmul_kernel:
.text.matmul_kernel:
[----:B------:R-:W-:Y:S08]  /*0000*/  LDC R1, c[0x0][0x28] ;  /* 0x00000a00ff017b82 */ /* 0x000ff00000000800 */
[----:B------:R-:W0:Y:S01]  /*0010*/  LDC.64 R10, c[0x0][0x228] ;  /* 0x00008a00ff0a7b82 */ /* 0x000e220000000a00 */
[----:B------:R-:W1:Y:S01]  /*0020*/  S2R R5, SR_CTAID.X ;  /* 0x0000000000057919 */ /* 0x000e620000002500 */
[----:B------:R-:W-:Y:S01]  /*0030*/  UMOV UR4, 0x400 ;  /* 0x0000040000047882 */ /* 0x000fe20000000000 */
[----:B------:R-:W-:Y:S01]  /*0040*/  ULDC.64 UR14, c[0x0][0x208] ;  /* 0x00008200000e7ab9 */ /* 0x000fe20000000a00 */
[----:B------:R-:W-:-:S02]  /*0050*/  CS2R R24, SRZ ;  /* 0x0000000000187805 */ /* 0x000fc4000001ff00 */
[----:B------:R-:W-:Y:S02]  /*0060*/  CS2R R26, SRZ ;  /* 0x00000000001a7805 */ /* 0x000fe4000001ff00 */
[----:B------:R-:W-:Y:S02]  /*0070*/  CS2R R28, SRZ ;  /* 0x00000000001c7805 */ /* 0x000fe4000001ff00 */
[----:B------:R-:W-:Y:S01]  /*0080*/  CS2R R30, SRZ ;  /* 0x00000000001e7805 */ /* 0x000fe2000001ff00 */
[----:B------:R-:W2:Y:S01]  /*0090*/  LDC R16, c[0x0][0x230] ;  /* 0x00008c00ff107b82 */ /* 0x000ea20000000800 */
[----:B------:R-:W-:Y:S02]  /*00a0*/  CS2R R32, SRZ ;  /* 0x0000000000207805 */ /* 0x000fe4000001ff00 */
[----:B------:R-:W-:Y:S02]  /*00b0*/  CS2R R34, SRZ ;  /* 0x0000000000227805 */ /* 0x000fe4000001ff00 */
[----:B------:R-:W-:-:S02]  /*00c0*/  CS2R R36, SRZ ;  /* 0x0000000000247805 */ /* 0x000fc4000001ff00 */
[----:B------:R-:W-:Y:S01]  /*00d0*/  CS2R R38, SRZ ;  /* 0x0000000000267805 */ /* 0x000fe2000001ff00 */
[----:B------:R-:W3:Y:S01]  /*00e0*/  S2UR UR12, SR_CgaCtaId ;  /* 0x00000000000c79c3 */ /* 0x000ee20000008800 */
[----:B0-----:R-:W-:-:S05]  /*00f0*/  VIADD R0, R11, 0x1f ;  /* 0x0000001f0b007836 */ /* 0x001fca0000000000 */
[----:B------:R-:W-:Y:S01]  /*0100*/  SHF.R.S32.HI R3, RZ, 0x1f, R0 ;  /* 0x0000001fff037819 */ /* 0x000fe20000011400 */
[----:B--2---:R-:W-:-:S03]  /*0110*/  VIADD R16, R16, 0x1f ;  /* 0x0000001f10107836 */ /* 0x004fc60000000000 */
[----:B------:R-:W-:Y:S02]  /*0120*/  LEA.HI R3, R3, R0, RZ, 0x5 ;  /* 0x0000000003037211 */ /* 0x000fe400078f28ff */
[----:B-1----:R-:W-:Y:S02]  /*0130*/  IABS R8, R5 ;  /* 0x0000000500087213 */ /* 0x002fe40000000000 */
[----:B------:R-:W-:Y:S01]  /*0140*/  SHF.R.S32.HI R3, RZ, 0x5, R3 ;  /* 0x00000005ff037819 */ /* 0x000fe20000011403 */
[----:B---3--:R-:W-:-:S04]  /*0150*/  ULEA UR12, UR12, UR4, 0x18 ;  /* 0x000000040c0c7291 */ /* 0x008fc8000f8ec03f */
[----:B------:R-:W-:-:S05]  /*0160*/  IMAD.SHL.U32 R4, R3, 0x8, RZ ;  /* 0x0000000803047824 */ /* 0x000fca00078e00ff */
[-C--:B------:R-:W-:Y:S02]  /*0170*/  IABS R7, R4.reuse ;  /* 0x0000000400077213 */ /* 0x080fe40000000000 */
[----:B------:R-:W-:Y:S02]  /*0180*/  IABS R12, R4 ;  /* 0x00000004000c7213 */ /* 0x000fe40000000000 */
[----:B------:R-:W0:Y:S08]  /*0190*/  I2F.RP R0, R7 ;  /* 0x0000000700007306 */ /* 0x000e300000209400 */
[----:B0-----:R-:W0:Y:S02]  /*01a0*/  MUFU.RCP R0, R0 ;  /* 0x0000000000007308 */ /* 0x001e240000001000 */
[----:B0-----:R-:W-:-:S02]  /*01b0*/  VIADD R2, R0, 0xffffffe ;  /* 0x0ffffffe00027836 */ /* 0x001fc40000000000 */
[----:B------:R-:W-:-:S04]  /*01c0*/  IMAD.MOV R0, RZ, RZ, -R12 ;  /* 0x000000ffff007224 */ /* 0x000fc800078e0a0c */
[----:B------:R0:W1:Y:S02]  /*01d0*/  F2I.FTZ.U32.TRUNC.NTZ R3, R2 ;  /* 0x0000000200037305 */ /* 0x000064000021f000 */
[----:B0-----:R-:W-:Y:S02]  /*01e0*/  IMAD.MOV.U32 R2, RZ, RZ, RZ ;  /* 0x000000ffff027224 */ /* 0x001fe400078e00ff */
[----:B-1----:R-:W-:-:S04]  /*01f0*/  IMAD.MOV R6, RZ, RZ, -R3 ;  /* 0x000000ffff067224 */ /* 0x002fc800078e0a03 */
[----:B------:R-:W-:Y:S02]  /*0200*/  IMAD R9, R6, R7, RZ ;  /* 0x0000000706097224 */ /* 0x000fe400078e02ff */
[----:B------:R-:W-:Y:S02]  /*0210*/  IMAD.MOV.U32 R6, RZ, RZ, R8 ;  /* 0x000000ffff067224 */ /* 0x000fe400078e0008 */
[----:B------:R-:W-:-:S06]  /*0220*/  IMAD.HI.U32 R3, R3, R9, R2 ;  /* 0x0000000903037227 */ /* 0x000fcc00078e0002 */
[----:B------:R-:W-:-:S04]  /*0230*/  IMAD.HI.U32 R3, R3, R6, RZ ;  /* 0x0000000603037227 */ /* 0x000fc800078e00ff */
[----:B------:R-:W-:-:S05]  /*0240*/  IMAD R0, R3, R0, R6 ;  /* 0x0000000003007224 */ /* 0x000fca00078e0206 */
[----:B------:R-:W-:-:S13]  /*0250*/  ISETP.GT.U32.AND P1, PT, R7, R0, PT ;  /* 0x000000000700720c */ /* 0x000fda0003f24070 */
[----:B------:R-:W-:Y:S02]  /*0260*/  @!P1 IMAD.IADD R0, R0, 0x1, -R7 ;  /* 0x0000000100009824 */ /* 0x000fe400078e0a07 */
[----:B------:R-:W-:Y:S01]  /*0270*/  @!P1 VIADD R3, R3, 0x1 ;  /* 0x0000000103039836 */ /* 0x000fe20000000000 */
[----:B------:R-:W-:Y:S02]  /*0280*/  ISETP.NE.AND P1, PT, R4, RZ, PT ;  /* 0x000000ff0400720c */ /* 0x000fe40003f25270 */
[----:B------:R-:W-:Y:S02]  /*0290*/  ISETP.GE.U32.AND P0, PT, R0, R7, PT ;  /* 0x000000070000720c */ /* 0x000fe40003f06070 */
[----:B------:R-:W-:-:S04]  /*02a0*/  LOP3.LUT R0, R5, R4, RZ, 0x3c, !PT ;  /* 0x0000000405007212 */ /* 0x000fc800078e3cff */
[----:B------:R-:W-:Y:S01]  /*02b0*/  ISETP.GE.AND P2, PT, R0, RZ, PT ;  /* 0x000000ff0000720c */ /* 0x000fe20003f46270 */
[----:B------:R-:W-:-:S06]  /*02c0*/  VIADD R0, R10, 0x7f ;  /* 0x0000007f0a007836 */ /* 0x000fcc0000000000 */
[----:B------:R-:W-:-:S04]  /*02d0*/  @P0 VIADD R3, R3, 0x1 ;  /* 0x0000000103030836 */ /* 0x000fc80000000000 */
[----:B------:R-:W-:Y:S01]  /*02e0*/  IMAD.MOV.U32 R2, RZ, RZ, R3 ;  /* 0x000000ffff027224 */ /* 0x000fe200078e0003 */
[----:B------:R-:W-:-:S03]  /*02f0*/  SHF.R.S32.HI R3, RZ, 0x1f, R0 ;  /* 0x0000001fff037819 */ /* 0x000fc60000011400 */
[----:B------:R-:W-:Y:S01]  /*0300*/  @!P2 IMAD.MOV R2, RZ, RZ, -R2 ;  /* 0x000000ffff02a224 */ /* 0x000fe200078e0a02 */
[----:B------:R-:W-:Y:S02]  /*0310*/  @!P1 LOP3.LUT R2, RZ, R4, RZ, 0x33, !PT ;  /* 0x00000004ff029212 */ /* 0x000fe400078e33ff */
[----:B------:R-:W-:-:S03]  /*0320*/  LEA.HI R3, R3, R0, RZ, 0x7 ;  /* 0x0000000003037211 */ /* 0x000fc600078f38ff */
[----:B------:R-:W-:Y:S02]  /*0330*/  IMAD.SHL.U32 R6, R2, 0x8, RZ ;  /* 0x0000000802067824 */ /* 0x000fe400078e00ff */
[----:B------:R-:W-:-:S03]  /*0340*/  IMAD.MOV R2, RZ, RZ, -R2 ;  /* 0x000000ffff027224 */ /* 0x000fc600078e0a02 */
[----:B------:R-:W-:Y:S01]  /*0350*/  LEA.HI.SX32 R3, R3, -R6, 0x19 ;  /* 0x8000000603037211 */ /* 0x000fe200078fcaff */
[----:B------:R-:W-:-:S03]  /*0360*/  IMAD R4, R4, R2, R5 ;  /* 0x0000000204047224 */ /* 0x000fc600078e0205 */
[----:B------:R-:W-:Y:S02]  /*0370*/  VIMNMX R13, R3, 0x8, PT ;  /* 0x00000008030d7848 */ /* 0x000fe40003fe0100 */
[----:B------:R-:W-:Y:S02]  /*0380*/  IABS R9, R4 ;  /* 0x0000000400097213 */ /* 0x000fe40000000000 */
[----:B------:R-:W-:-:S04]  /*0390*/  IABS R7, R13 ;  /* 0x0000000d00077213 */ /* 0x000fc80000000000 */
[----:B------:R-:W0:Y:S08]  /*03a0*/  I2F.RP R0, R7 ;  /* 0x0000000700007306 */ /* 0x000e300000209400 */
[----:B0-----:R-:W0:Y:S02]  /*03b0*/  MUFU.RCP R0, R0 ;  /* 0x0000000000007308 */ /* 0x001e240000001000 */
[----:B0-----:R-:W-:-:S06]  /*03c0*/  VIADD R3, R0, 0xffffffe ;  /* 0x0ffffffe00037836 */ /* 0x001fcc0000000000 */
[----:B------:R-:W0:Y:S02]  /*03d0*/  F2I.FTZ.U32.TRUNC.NTZ R3, R3 ;  /* 0x0000000300037305 */ /* 0x000e24000021f000 */
[----:B0-----:R-:W-:-:S04]  /*03e0*/  IMAD.MOV R8, RZ, RZ, -R3 ;  /* 0x000000ffff087224 */ /* 0x001fc800078e0a03 */
[----:B------:R-:W-:Y:S01]  /*03f0*/  IMAD.MOV.U32 R2, RZ, RZ, R8 ;  /* 0x000000ffff027224 */ /* 0x000fe200078e0008 */
[----:B------:R-:W-:-:S03]  /*0400*/  IABS R8, R13 ;  /* 0x0000000d00087213 */ /* 0x000fc60000000000 */
[----:B------:R-:W-:Y:S02]  /*0410*/  IMAD R5, R2, R7, RZ ;  /* 0x0000000702057224 */ /* 0x000fe400078e02ff */
[----:B------:R-:W-:Y:S02]  /*0420*/  IMAD.MOV.U32 R2, RZ, RZ, RZ ;  /* 0x000000ffff027224 */ /* 0x000fe400078e00ff */
[----:B------:R-:W-:Y:S02]  /*0430*/  IMAD.MOV R0, RZ, RZ, -R8 ;  /* 0x000000ffff007224 */ /* 0x000fe400078e0a08 */
[----:B------:R-:W-:Y:S01]  /*0440*/  IMAD.HI.U32 R2, R3, R5, R2 ;  /* 0x0000000503027227 */ /* 0x000fe200078e0002 */
[----:B------:R-:W-:-:S04]  /*0450*/  LOP3.LUT R3, R4, R13, RZ, 0x3c, !PT ;  /* 0x0000000d04037212 */ /* 0x000fc800078e3cff */
[----:B------:R-:W-:Y:S01]  /*0460*/  ISETP.GE.AND P2, PT, R3, RZ, PT ;  /* 0x000000ff0300720c */ /* 0x000fe20003f46270 */
[----:B------:R-:W-:-:S04]  /*0470*/  IMAD.HI.U32 R2, R2, R9, RZ ;  /* 0x0000000902027227 */ /* 0x000fc800078e00ff */
[----:B------:R-:W-:-:S05]  /*0480*/  IMAD R0, R2, R0, R9 ;  /* 0x0000000002007224 */ /* 0x000fca00078e0209 */
[----:B------:R-:W-:-:S13]  /*0490*/  ISETP.GT.U32.AND P1, PT, R7, R0, PT ;  /* 0x000000000700720c */ /* 0x000fda0003f24070 */
[----:B------:R-:W-:Y:S02]  /*04a0*/  @!P1 IMAD.IADD R0, R0, 0x1, -R7 ;  /* 0x0000000100009824 */ /* 0x000fe400078e0a07 */
[----:B------:R-:W-:Y:S01]  /*04b0*/  @!P1 VIADD R2, R2, 0x1 ;  /* 0x0000000102029836 */ /* 0x000fe20000000000 */
[----:B------:R-:W-:Y:S02]  /*04c0*/  ISETP.NE.AND P1, PT, R13, RZ, PT ;  /* 0x000000ff0d00720c */ /* 0x000fe40003f25270 */
[----:B------:R-:W-:Y:S02]  /*04d0*/  ISETP.GE.U32.AND P0, PT, R0, R7, PT ;  /* 0x000000070000720c */ /* 0x000fe40003f06070 */
[----:B------:R-:W0:Y:S11]  /*04e0*/  S2R R0, SR_TID.X ;  /* 0x0000000000007919 */ /* 0x000e360000002100 */
[----:B------:R-:W-:Y:S01]  /*04f0*/  @P0 VIADD R2, R2, 0x1 ;  /* 0x0000000102020836 */ /* 0x000fe20000000000 */
[----:B------:R-:W-:-:S03]  /*0500*/  ISETP.GE.AND P0, PT, R16, 0x20, PT ;  /* 0x000000201000780c */ /* 0x000fc60003f06270 */
[----:B------:R-:W-:-:S04]  /*0510*/  IMAD.MOV.U32 R3, RZ, RZ, R2 ;  /* 0x000000ffff037224 */ /* 0x000fc800078e0002 */
[----:B------:R-:W-:Y:S01]  /*0520*/  @!P2 IMAD.MOV R3, RZ, RZ, -R3 ;  /* 0x000000ffff03a224 */ /* 0x000fe200078e0a03 */
[----:B------:R-:W-:-:S05]  /*0530*/  @!P1 LOP3.LUT R3, RZ, R13, RZ, 0x33, !PT ;  /* 0x0000000dff039212 */ /* 0x000fca00078e33ff */
[----:B------:R-:W-:Y:S02]  /*0540*/  IMAD.MOV R2, RZ, RZ, -R3 ;  /* 0x000000ffff027224 */ /* 0x000fe400078e0a03 */
[----:B------:R-:W-:Y:S02]  /*0550*/  IMAD.SHL.U32 R3, R3, 0x20, RZ ;  /* 0x0000002003037824 */ /* 0x000fe400078e00ff */
[----:B------:R-:W-:Y:S01]  /*0560*/  IMAD R2, R13, R2, R4 ;  /* 0x000000020d027224 */ /* 0x000fe200078e0204 */
[----:B0-----:R-:W-:-:S03]  /*0570*/  LOP3.LUT R5, R0, 0x7f, RZ, 0xc0, !PT ;  /* 0x0000007f00057812 */ /* 0x001fc600078ec0ff */
[----:B------:R-:W-:Y:S01]  /*0580*/  IMAD.IADD R2, R6, 0x1, R2 ;  /* 0x0000000106027824 */ /* 0x000fe200078e0202 */
[----:B------:R-:W-:-:S03]  /*0590*/  LOP3.LUT R4, R0, 0x60, RZ, 0xc0, !PT ;  /* 0x0000006000047812 */ /* 0x000fc600078ec0ff */
[----:B------:R-:W-:Y:S01]  /*05a0*/  IMAD R2, R2, 0x80, R5 ;  /* 0x0000008002027824 */ /* 0x000fe200078e0205 */
[----:B------:R-:W-:Y:S06]  /*05b0*/  @!P0 BRA `(.L_x_0) ;  /* 0x0000002000348947 */ /* 0x000fec0003800000 */
[----:B------:R-:W-:Y:S01]  /*05c0*/  IABS R23, R10 ;  /* 0x0000000a00177213 */ /* 0x000fe20000000000 */
[----:B------:R-:W0:Y:S01]  /*05d0*/  LDC R56, c[0x0][0x238] ;  /* 0x00008e00ff387b82 */ /* 0x000e220000000800 */
[----:B------:R-:W-:Y:S01]  /*05e0*/  IABS R17, R11 ;  /* 0x0000000b00117213 */ /* 0x000fe20000000000 */
[----:B------:R-:W-:Y:S01]  /*05f0*/  ULDC UR4, c[0x0][0x234] ;  /* 0x00008d0000047ab9 */ /* 0x000fe20000000800 */
[----:B------:R-:W1:Y:S01]  /*0600*/  I2F.RP R9, R23 ;  /* 0x0000001700097306 */ /* 0x000e620000209400 */
[----:B------:R-:W-:Y:S01]  /*0610*/  LEA.HI R22, R4, R3, RZ, 0x1b ;  /* 0x0000000304167211 */ /* 0x000fe200078fd8ff */
[----:B------:R-:W-:Y:S01]  /*0620*/  USHF.R.U32.HI UR13, URZ, 0x4, UR12 ;  /* 0x000000043f0d7899 */ /* 0x000fe2000801160c */
[----:B------:R-:W-:Y:S01]  /*0630*/  IABS R14, R2 ;  /* 0x00000002000e7213 */ /* 0x000fe20000000000 */
[----:B------:R-:W-:Y:S01]  /*0640*/  ULDC UR6, c[0x0][0x230] ;  /* 0x00008c0000067ab9 */ /* 0x000fe20000000800 */
[----:B------:R-:W-:Y:S01]  /*0650*/  ISETP.GE.AND P2, PT, R2, RZ, PT ;  /* 0x000000ff0200720c */ /* 0x000fe20003f46270 */
[C---:B------:R-:W-:Y:S01]  /*0660*/  VIADD R24, R22.reuse, 0x1c ;  /* 0x0000001c16187836 */ /* 0x040fe20000000000 */
[----:B------:R-:W-:Y:S01]  /*0670*/  IABS R21, R22 ;  /* 0x0000001600157213 */ /* 0x000fe20000000000 */
[----:B------:R-:W2:Y:S01]  /*0680*/  I2F.RP R8, R17 ;  /* 0x0000001100087306 */ /* 0x000ea20000209400 */
[C---:B------:R-:W-:Y:S01]  /*0690*/  VIADD R25, R22.reuse, 0x18 ;  /* 0x0000001816197836 */ /* 0x040fe20000000000 */
[----:B------:R-:W-:Y:S01]  /*06a0*/  USGXT.U32 UR13, UR13, 0xe ;  /* 0x0000000e0d0d789a */ /* 0x000fe20008000000 */
[C---:B------:R-:W-:Y:S01]  /*06b0*/  VIADD R26, R22.reuse, 0x14 ;  /* 0x00000014161a7836 */ /* 0x040fe20000000000 */
[----:B------:R-:W-:Y:S01]  /*06c0*/  CS2R R40, SRZ ;  /* 0x0000000000287805 */ /* 0x000fe2000001ff00 */
[C---:B------:R-:W-:Y:S01]  /*06d0*/  VIADD R27, R22.reuse, 0x10 ;  /* 0x00000010161b7836 */ /* 0x040fe20000000000 */
[----:B------:R-:W-:Y:S01]  /*06e0*/  UIADD3 UR8, UP0, UR13, 0x80, URZ ;  /* 0x000000800d087890 */ /* 0x000fe2000ff1e03f */
[C---:B------:R-:W-:Y:S01]  /*06f0*/  VIADD R28, R22.reuse, 0xc ;  /* 0x0000000c161c7836 */ /* 0x040fe20000000000 */
[----:B-1----:R-:W1:Y:S01]  /*0700*/  MUFU.RCP R9, R9 ;  /* 0x0000000900097308 */ /* 0x002e620000001000 */
[C---:B------:R-:W-:Y:S01]  /*0710*/  VIADD R29, R22.reuse, 0x8 ;  /* 0x00000008161d7836 */ /* 0x040fe20000000000 */
[----:B------:R-:W-:Y:S01]  /*0720*/  IABS R15, R27 ;  /* 0x0000001b000f7213 */ /* 0x000fe20000000000 */
[----:B------:R-:W-:Y:S01]  /*0730*/  VIADD R30, R22, 0x4 ;  /* 0x00000004161e7836 */ /* 0x000fe20000000000 */
[----:B------:R-:W-:Y:S01]  /*0740*/  IABS R18, R28 ;  /* 0x0000001c00127213 */ /* 0x000fe20000000000 */
[C---:B0-----:R-:W-:Y:S01]  /*0750*/  IMAD R84, R56.reuse, 0x1a, RZ ;  /* 0x0000001a38547824 */ /* 0x041fe200078e02ff */
[----:B------:R-:W-:Y:S01]  /*0760*/  IABS R19, R29 ;  /* 0x0000001d00137213 */ /* 0x000fe20000000000 */
[C---:B------:R-:W-:Y:S01]  /*0770*/  IMAD R83, R56.reuse, 0x19, RZ ;  /* 0x0000001938537824 */ /* 0x040fe200078e02ff */
[----:B--2---:R-:W0:Y:S01]  /*0780*/  MUFU.RCP R8, R8 ;  /* 0x0000000800087308 */ /* 0x004e220000001000 */
[----:B------:R-:W-:Y:S01]  /*0790*/  IABS R20, R30 ;  /* 0x0000001e00147213 */ /* 0x000fe20000000000 */
[C---:B------:R-:W-:Y:S01]  /*07a0*/  IMAD R82, R56.reuse, 0x18, RZ ;  /* 0x0000001838527824 */ /* 0x040fe200078e02ff */
[----:B------:R-:W-:Y:S01]  /*07b0*/  CS2R R42, SRZ ;  /* 0x00000000002a7805 */ /* 0x000fe2000001ff00 */
[C---:B------:R-:W-:Y:S01]  /*07c0*/  IMAD R77, R56.reuse, 0x17, RZ ;  /* 0x00000017384d7824 */ /* 0x040fe200078e02ff */
[----:B------:R-:W-:Y:S01]  /*07d0*/  CS2R R44, SRZ ;  /* 0x00000000002c7805 */ /* 0x000fe2000001ff00 */
[C---:B------:R-:W-:Y:S01]  /*07e0*/  IMAD R76, R56.reuse, 0x16, RZ ;  /* 0x00000016384c7824 */ /* 0x040fe200078e02ff */
[----:B------:R-:W-:Y:S01]  /*07f0*/  CS2R R46, SRZ ;  /* 0x00000000002e7805 */ /* 0x000fe2000001ff00 */
[C---:B------:R-:W-:Y:S01]  /*0800*/  IMAD R75, R56.reuse, 0x15, RZ ;  /* 0x00000015384b7824 */ /* 0x040fe200078e02ff */
[----:B------:R-:W-:Y:S01]  /*0810*/  CS2R R48, SRZ ;  /* 0x0000000000307805 */ /* 0x000fe2000001ff00 */
[----:B-1----:R-:W-:Y:S01]  /*0820*/  VIADD R6, R9, 0xffffffe ;  /* 0x0ffffffe09067836 */ /* 0x002fe20000000000 */
[----:B------:R-:W-:Y:S01]  /*0830*/  CS2R R50, SRZ ;  /* 0x0000000000327805 */ /* 0x000fe2000001ff00 */
[C---:B------:R-:W-:Y:S01]  /*0840*/  IMAD R74, R56.reuse, 0x14, RZ ;  /* 0x00000014384a7824 */ /* 0x040fe200078e02ff */
[----:B------:R-:W-:Y:S01]  /*0850*/  CS2R R52, SRZ ;  /* 0x0000000000347805 */ /* 0x000fe2000001ff00 */
[----:B------:R1:W2:Y:S01]  /*0860*/  F2I.FTZ.U32.TRUNC.NTZ R7, R6 ;  /* 0x0000000600077305 */ /* 0x0002a2000021f000 */
[----:B------:R-:W-:Y:S01]  /*0870*/  IMAD R73, R56, 0x13, RZ ;  /* 0x0000001338497824 */ /* 0x000fe200078e02ff */
[----:B------:R-:W-:Y:S01]  /*0880*/  CS2R R54, SRZ ;  /* 0x0000000000367805 */ /* 0x000fe2000001ff00 */
[----:B0-----:R-:W-:Y:S01]  /*0890*/  VIADD R5, R8, 0xffffffe ;  /* 0x0ffffffe08057836 */ /* 0x001fe20000000000 */
[----:B------:R-:W-:Y:S01]  /*08a0*/  IABS R8, R25 ;  /* 0x0000001900087213 */ /* 0x000fe20000000000 */
[C---:B------:R-:W-:Y:S01]  /*08b0*/  IMAD R72, R56.reuse, 0x12, RZ ;  /* 0x0000001238487824 */ /* 0x040fe200078e02ff */
[----:B------:R-:W-:Y:S01]  /*08c0*/  CS2R R32, SRZ ;  /* 0x0000000000207805 */ /* 0x000fe2000001ff00 */
[C---:B------:R-:W-:Y:S01]  /*08d0*/  IMAD R71, R56.reuse, 0x11, RZ ;  /* 0x0000001138477824 */ /* 0x040fe200078e02ff */
[----:B------:R-:W-:Y:S01]  /*08e0*/  CS2R R34, SRZ ;  /* 0x0000000000227805 */ /* 0x000fe2000001ff00 */
[----:B------:R-:W0:Y:S01]  /*08f0*/  F2I.FTZ.U32.TRUNC.NTZ R5, R5 ;  /* 0x0000000500057305 */ /* 0x000e22000021f000 */
[----:B-1----:R-:W-:Y:S01]  /*0900*/  IMAD.MOV.U32 R6, RZ, RZ, RZ ;  /* 0x000000ffff067224 */ /* 0x002fe200078e00ff */
[----:B------:R-:W-:Y:S01]  /*0910*/  CS2R R36, SRZ ;  /* 0x0000000000247805 */ /* 0x000fe2000001ff00 */
[C---:B------:R-:W-:Y:S01]  /*0920*/  IMAD.SHL.U32 R70, R56.reuse, 0x10, RZ ;  /* 0x0000001038467824 */ /* 0x040fe200078e00ff */
[----:B------:R-:W-:Y:S01]  /*0930*/  CS2R R38, SRZ ;  /* 0x0000000000267805 */ /* 0x000fe2000001ff00 */
[C---:B------:R-:W-:Y:S01]  /*0940*/  IMAD R69, R56.reuse, 0xf, RZ ;  /* 0x0000000f38457824 */ /* 0x040fe200078e02ff */
[----:B------:R-:W-:Y:S01]  /*0950*/  UMOV UR10, 0xfffffffe ;  /* 0xfffffffe000a7882 */ /* 0x000fe20000000000 */
[----:B--2---:R-:W-:Y:S01]  /*0960*/  IMAD.MOV R12, RZ, RZ, -R7 ;  /* 0x000000ffff0c7224 */ /* 0x004fe200078e0a07 */
[----:B------:R-:W-:Y:S01]  /*0970*/  UMOV UR11, 0x7fffffdf ;  /* 0x7fffffdf000b7882 */ /* 0x000fe20000000000 */
[----:B------:R-:W-:Y:S01]  /*0980*/  IMAD R68, R56, 0xe, RZ ;  /* 0x0000000e38447824 */ /* 0x000fe200078e02ff */
[----:B------:R-:W-:Y:S01]  /*0990*/  UMOV UR7, 0x80000020 ;  /* 0x8000002000077882 */ /* 0x000fe20000000000 */
[----:B------:R-:W-:Y:S01]  /*09a0*/  IMAD R13, R12, R23, RZ ;  /* 0x000000170c0d7224 */ /* 0x000fe200078e02ff */
[----:B------:R-:W-:Y:S01]  /*09b0*/  IABS R12, R26 ;  /* 0x0000001a000c7213 */ /* 0x000fe20000000000 */
[----:B------:R-:W-:-:S02]  /*09c0*/  IMAD R67, R56, 0xd, RZ ;  /* 0x0000000d38437824 */ /* 0x000fc400078e02ff */
[----:B0-----:R-:W-:Y:S02]  /*09d0*/  IMAD.MOV R4, RZ, RZ, -R5 ;  /* 0x000000ffff047224 */ /* 0x001fe400078e0a05 */
[----:B------:R-:W-:Y:S01]  /*09e0*/  IMAD.HI.U32 R7, R7, R13, R6 ;  /* 0x0000000d07077227 */ /* 0x000fe200078e0006 */
[----:B------:R-:W-:-:S03]  /*09f0*/  IABS R6, R24 ;  /* 0x0000001800067213 */ /* 0x000fc60000000000 */
[----:B------:R-:W-:Y:S02]  /*0a00*/  IMAD R9, R4, R17, RZ ;  /* 0x0000001104097224 */ /* 0x000fe400078e02ff */
[----:B------:R-:W-:Y:S02]  /*0a10*/  IMAD.MOV.U32 R4, RZ, RZ, RZ ;  /* 0x000000ffff047224 */ /* 0x000fe400078e00ff */
[----:B------:R-:W-:-:S04]  /*0a20*/  IMAD.HI.U32 R7, R7, R14, RZ ;  /* 0x0000000e07077227 */ /* 0x000fc800078e00ff */
[----:B------:R-:W-:-:S04]  /*0a30*/  IMAD.HI.U32 R4, R5, R9, R4 ;  /* 0x0000000905047227 */ /* 0x000fc800078e0004 */
[----:B------:R-:W-:Y:S02]  /*0a40*/  IMAD.MOV R7, RZ, RZ, -R7 ;  /* 0x000000ffff077224 */ /* 0x000fe400078e0a07 */
[----:B------:R-:W-:-:S04]  /*0a50*/  IMAD.HI.U32 R5, R4, R6, RZ ;  /* 0x0000000604057227 */ /* 0x000fc800078e00ff */
[C---:B------:R-:W-:Y:S02]  /*0a60*/  IMAD R14, R23.reuse, R7, R14 ;  /* 0x00000007170e7224 */ /* 0x040fe400078e020e */
[----:B------:R-:W-:Y:S02]  /*0a70*/  IMAD.MOV R5, RZ, RZ, -R5 ;  /* 0x000000ffff057224 */ /* 0x000fe400078e0a05 */
[----:B------:R-:W-:Y:S01]  /*0a80*/  IMAD.HI.U32 R7, R4, R12, RZ ;  /* 0x0000000c04077227 */ /* 0x000fe200078e00ff */
[----:B------:R-:W-:-:S03]  /*0a90*/  ISETP.GT.U32.AND P0, PT, R23, R14, PT ;  /* 0x0000000e1700720c */ /* 0x000fc60003f04070 */
[----:B------:R-:W-:Y:S02]  /*0aa0*/  IMAD R6, R17, R5, R6 ;  /* 0x0000000511067224 */ /* 0x000fe400078e0206 */
[----:B------:R-:W-:-:S04]  /*0ab0*/  IMAD.HI.U32 R5, R4, R8, RZ ;  /* 0x0000000804057227 */ /* 0x000fc800078e00ff */
[----:B------:R-:W-:Y:S02]  /*0ac0*/  IMAD.MOV R9, RZ, RZ, -R5 ;  /* 0x000000ffff097224 */ /* 0x000fe400078e0a05 */
[----:B------:R-:W-:Y:S02]  /*0ad0*/  IMAD.MOV R13, RZ, RZ, -R7 ;  /* 0x000000ffff0d7224 */ /* 0x000fe400078e0a07 */
[C---:B------:R-:W-:Y:S02]  /*0ae0*/  IMAD R7, R17.reuse, R9, R8 ;  /* 0x0000000911077224 */ /* 0x040fe400078e0208 */
[----:B------:R-:W-:Y:S01]  /*0af0*/  @!P0 IMAD.IADD R14, R14, 0x1, -R23 ;  /* 0x000000010e0e8824 */ /* 0x000fe200078e0a17 */
[C---:B------:R-:W-:Y:S01]  /*0b00*/  ISETP.GT.U32.AND P0, PT, R17.reuse, R6, PT ;  /* 0x000000061100720c */ /* 0x040fe20003f04070 */
[C---:B------:R-:W-:Y:S01]  /*0b10*/  IMAD R8, R17.reuse, R13, R12 ;  /* 0x0000000d11087224 */ /* 0x040fe200078e020c */
[----:B------:R-:W-:Y:S01]  /*0b20*/  ISETP.GT.U32.AND P3, PT, R17, R7, PT ;  /* 0x000000071100720c */ /* 0x000fe20003f64070 */
[----:B------:R-:W-:Y:S01]  /*0b30*/  IMAD.HI.U32 R5, R4, R15, RZ ;  /* 0x0000000f04057227 */ /* 0x000fe200078e00ff */
[----:B------:R-:W-:-:S02]  /*0b40*/  ISETP.GT.U32.AND P1, PT, R23, R14, PT ;  /* 0x0000000e1700720c */ /* 0x000fc40003f24070 */
[----:B------:R-:W-:Y:S01]  /*0b50*/  ISETP.GT.U32.AND P4, PT, R17, R8, PT ;  /* 0x000000081100720c */ /* 0x000fe20003f84070 */
[----:B------:R-:W-:-:S04]  /*0b60*/  IMAD.HI.U32 R9, R4, R18, RZ ;  /* 0x0000001204097227 */ /* 0x000fc800078e00ff */
[----:B------:R-:W-:Y:S02]  /*0b70*/  IMAD.MOV R12, RZ, RZ, -R5 ;  /* 0x000000ffff0c7224 */ /* 0x000fe400078e0a05 */
[----:B------:R-:W-:Y:S02]  /*0b80*/  IMAD.MOV R13, RZ, RZ, -R9 ;  /* 0x000000ffff0d7224 */ /* 0x000fe400078e0a09 */
[----:B------:R-:W-:-:S04]  /*0b90*/  IMAD.HI.U32 R5, R4, R19, RZ ;  /* 0x0000001304057227 */ /* 0x000fc800078e00ff */
[----:B------:R-:W-:Y:S01]  /*0ba0*/  @!P1 IMAD.IADD R14, R14, 0x1, -R23 ;  /* 0x000000010e0e9824 */ /* 0x000fe200078e0a17 */
[----:B------:R-:W-:Y:S01]  /*0bb0*/  ISETP.NE.AND P1, PT, R10, RZ, PT ;  /* 0x000000ff0a00720c */ /* 0x000fe20003f25270 */
[----:B------:R-:W-:Y:S02]  /*0bc0*/  @!P3 IMAD.IADD R7, R7, 0x1, -R17 ;  /* 0x000000010707b824 */ /* 0x000fe400078e0a11 */
[C---:B------:R-:W-:Y:S02]  /*0bd0*/  IMAD R9, R17.reuse, R12, R15 ;  /* 0x0000000c11097224 */ /* 0x040fe400078e020f */
[C---:B------:R-:W-:Y:S02]  /*0be0*/  IMAD R12, R17.reuse, R13, R18 ;  /* 0x0000000d110c7224 */ /* 0x040fe400078e0212 */
[----:B------:R-:W-:Y:S01]  /*0bf0*/  IMAD.MOV R18, RZ, RZ, -R5 ;  /* 0x000000ffff127224 */ /* 0x000fe200078e0a05 */
[C---:B------:R-:W-:Y:S01]  /*0c00*/  ISETP.GT.U32.AND P5, PT, R17.reuse, R9, PT ;  /* 0x000000091100720c */ /* 0x040fe20003fa4070 */
[----:B------:R-:W-:Y:S01]  /*0c10*/  @!P4 IMAD.IADD R8, R8, 0x1, -R17 ;  /* 0x000000010808c824 */ /* 0x000fe200078e0a11 */
[----:B------:R-:W-:Y:S01]  /*0c20*/  ISETP.GT.U32.AND P4, PT, R17, R7, PT ;  /* 0x000000071100720c */ /* 0x000fe20003f84070 */
[----:B------:R-:W-:-:S02]  /*0c30*/  IMAD.MOV.U32 R15, RZ, RZ, R14 ;  /* 0x000000ffff0f7224 */ /* 0x000fc400078e000e */
[----:B------:R-:W-:Y:S01]  /*0c40*/  IMAD.HI.U32 R5, R4, R20, RZ ;  /* 0x0000001404057227 */ /* 0x000fe200078e00ff */
[----:B------:R-:W-:-:S03]  /*0c50*/  ISETP.GT.U32.AND P3, PT, R17, R8, PT ;  /* 0x000000081100720c */ /* 0x000fc60003f64070 */
[----:B------:R-:W-:-:S04]  /*0c60*/  IMAD.HI.U32 R4, R4, R21, RZ ;  /* 0x0000001504047227 */ /* 0x000fc800078e00ff */
[----:B------:R-:W-:Y:S01]  /*0c70*/  @!P2 IMAD.MOV R15, RZ, RZ, -R15 ;  /* 0x000000ffff0fa224 */ /* 0x000fe200078e0a0f */
[C---:B------:R-:W-:Y:S01]  /*0c80*/  ISETP.GT.U32.AND P2, PT, R17.reuse, R12, PT ;  /* 0x0000000c1100720c */ /* 0x040fe20003f44070 */
[----:B------:R-:W-:Y:S01]  /*0c90*/  IMAD R13, R17, R18, R19 ;  /* 0x00000012110d7224 */ /* 0x000fe200078e0213 */
[----:B------:R-:W-:Y:S01]  /*0ca0*/  @!P1 LOP3.LUT R15, RZ, R10, RZ, 0x33, !PT ;  /* 0x0000000aff0f9212 */ /* 0x000fe200078e33ff */
[----:B------:R-:W-:Y:S01]  /*0cb0*/  IMAD.MOV R18, RZ, RZ, -R4 ;  /* 0x000000ffff127224 */ /* 0x000fe200078e0a04 */
[----:B------:R-:W-:Y:S01]  /*0cc0*/  SHF.R.S32.HI R10, RZ, 0x6, R0 ;  /* 0x00000006ff0a7819 */ /* 0x000fe20000011400 */
[----:B------:R-:W-:Y:S01]  /*0cd0*/  @!P4 IMAD.IADD R7, R7, 0x1, -R17 ;  /* 0x000000010707c824 */ /* 0x000fe200078e0a11 */
[C---:B------:R-:W-:Y:S01]  /*0ce0*/  ISETP.GT.U32.AND P1, PT, R17.reuse, R13, PT ;  /* 0x0000000d1100720c */ /* 0x040fe20003f24070 */
[C---:B------:R-:W-:Y:S01]  /*0cf0*/  IMAD R14, R17.reuse, R18, R21 ;  /* 0x00000012110e7224 */ /* 0x040fe200078e0215 */
[----:B------:R-:W-:Y:S01]  /*0d00*/  SGXT R10, R10, 0x1 ;  /* 0x000000010a0a781a */ /* 0x000fe20000000200 */
[----:B------:R-:W-:Y:S01]  /*0d10*/  IMAD.MOV R5, RZ, RZ, -R5 ;  /* 0x000000ffff057224 */ /* 0x000fe200078e0a05 */
[----:B------:R-:W0:Y:S01]  /*0d20*/  LDC.64 R18, c[0x0][0x218] ;  /* 0x00008600ff127b82 */ /* 0x000e220000000a00 */
[--C-:B------:R-:W-:Y:S01]  /*0d30*/  @!P0 IMAD.IADD R6, R6, 0x1, -R17.reuse ;  /* 0x0000000106068824 */ /* 0x100fe200078e0a11 */
[----:B------:R-:W-:Y:S01]  /*0d40*/  ISETP.GT.U32.AND P4, PT, R17, R14, PT ;  /* 0x0000000e1100720c */ /* 0x000fe20003f84070 */
[--C-:B------:R-:W-:Y:S01]  /*0d50*/  @!P2 IMAD.IADD R12, R12, 0x1, -R17.reuse ;  /* 0x000000010c0ca824 */ /* 0x100fe200078e0a11 */
[----:B------:R-:W-:Y:S01]  /*0d60*/  ISETP.GE.AND P2, PT, R25, RZ, PT ;  /* 0x000000ff1900720c */ /* 0x000fe20003f46270 */
[C---:B------:R-:W-:Y:S01]  /*0d70*/  IMAD R4, R17.reuse, R5, R20 ;  /* 0x0000000511047224 */ /* 0x040fe200078e0214 */
[----:B------:R-:W-:Y:S01]  /*0d80*/  ISETP.GT.U32.AND P0, PT, R17, R6, PT ;  /* 0x000000061100720c */ /* 0x000fe20003f04070 */
[--C-:B------:R-:W-:Y:S01]  /*0d90*/  @!P5 IMAD.IADD R9, R9, 0x1, -R17.reuse ;  /* 0x000000010909d824 */ /* 0x100fe200078e0a11 */
[----:B------:R-:W-:Y:S01]  /*0da0*/  SHF.R.S32.HI R5, RZ, 0x1f, R16 ;  /* 0x0000001fff057819 */ /* 0x000fe20000011410 */
[--C-:B------:R-:W-:Y:S01]  /*0db0*/  @!P3 IMAD.IADD R8, R8, 0x1, -R17.reuse ;  /* 0x000000010808b824 */ /* 0x100fe200078e0a11 */
[----:B------:R-:W-:Y:S01]  /*0dc0*/  ISETP.GT.U32.AND P5, PT, R17, R4, PT ;  /* 0x000000041100720c */ /* 0x000fe20003fa4070 */
[--C-:B------:R-:W-:Y:S01]  /*0dd0*/  @!P1 IMAD.IADD R13, R13, 0x1, -R17.reuse ;  /* 0x000000010d0d9824 */ /* 0x100fe200078e0a11 */
[----:B------:R-:W-:Y:S01]  /*0de0*/  ISETP.GT.U32.AND P6, PT, R17, R9, PT ;  /* 0x000000091100720c */ /* 0x000fe20003fc4070 */
[----:B------:R-:W-:Y:S01]  /*0df0*/  IMAD R66, R56, 0xc, RZ ;  /* 0x0000000c38427824 */ /* 0x000fe200078e02ff */
[----:B------:R-:W-:Y:S01]  /*0e00*/  ISETP.GE.AND P3, PT, R24, RZ, PT ;  /* 0x000000ff1800720c */ /* 0x000fe20003f66270 */
[----:B------:R-:W-:Y:S01]  /*0e10*/  @!P4 IMAD.IADD R14, R14, 0x1, -R17 ;  /* 0x000000010e0ec824 */ /* 0x000fe200078e0a11 */
[----:B------:R-:W-:Y:S01]  /*0e20*/  LEA.HI R16, R5, R16, RZ, 0x5 ;  /* 0x0000001005107211 */ /* 0x000fe200078f28ff */
[----:B------:R-:W-:Y:S01]  /*0e30*/  @!P2 IMAD.MOV R7, RZ, RZ, -R7 ;  /* 0x000000ffff07a224 */ /* 0x000fe200078e0a07 */
[C---:B------:R-:W-:Y:S01]  /*0e40*/  ISETP.GT.U32.AND P1, PT, R17.reuse, R12, PT ;  /* 0x0000000c1100720c */ /* 0x040fe20003f24070 */
[----:B------:R-:W-:Y:S01]  /*0e50*/  IMAD.SHL.U32 R5, R0, 0x2, RZ ;  /* 0x0000000200057824 */ /* 0x000fe200078e00ff */
[----:B------:R-:W-:Y:S01]  /*0e60*/  ISETP.GT.U32.AND P2, PT, R17, R14, PT ;  /* 0x0000000e1100720c */ /* 0x000fe20003f44070 */
[--C-:B------:R-:W-:Y:S01]  /*0e70*/  @!P0 IMAD.IADD R6, R6, 0x1, -R17.reuse ;  /* 0x0000000106068824 */ /* 0x100fe200078e0a11 */
[----:B------:R-:W-:Y:S01]  /*0e80*/  ISETP.GE.AND P0, PT, R22, RZ, PT ;  /* 0x000000ff1600720c */ /* 0x000fe20003f06270 */
[--C-:B------:R-:W-:Y:S01]  /*0e90*/  @!P5 IMAD.IADD R4, R4, 0x1, -R17.reuse ;  /* 0x000000010404d824 */ /* 0x100fe200078e0a11 */
[----:B------:R-:W-:Y:S01]  /*0ea0*/  LOP3.LUT R22, R0, 0x40, RZ, 0xc0, !PT ;  /* 0x0000004000167812 */ /* 0x000fe200078ec0ff */
[----:B------:R-:W-:Y:S01]  /*0eb0*/  @!P6 IMAD.IADD R9, R9, 0x1, -R17 ;  /* 0x000000010909e824 */ /* 0x000fe200078e0a11 */
[----:B------:R-:W-:Y:S01]  /*0ec0*/  LOP3.LUT R5, R5, 0x7e, RZ, 0xc0, !PT ;  /* 0x0000007e05057812 */ /* 0x000fe200078ec0ff */
[----:B------:R-:W-:Y:S01]  /*0ed0*/  @!P3 IMAD.MOV R6, RZ, RZ, -R6 ;  /* 0x000000ffff06b224 */ /* 0x000fe200078e0a06 */
[C---:B------:R-:W-:Y:S01]  /*0ee0*/  ISETP.GT.U32.AND P6, PT, R17.reuse, R13, PT ;  /* 0x0000000d1100720c */ /* 0x040fe20003fc4070 */
[----:B------:R-:W-:Y:S01]  /*0ef0*/  IMAD R65, R56, 0xb, RZ ;  /* 0x0000000b38417824 */ /* 0x000fe200078e02ff */
[----:B------:R-:W-:Y:S01]  /*0f00*/  ISETP.GT.U32.AND P3, PT, R17, R4, PT ;  /* 0x000000041100720c */ /* 0x000fe20003f64070 */
[----:B------:R-:W-:Y:S01]  /*0f10*/  IMAD R22, R22, 0x40, R5 ;  /* 0x0000004016167824 */ /* 0x000fe200078e0205 */
[----:B------:R-:W-:Y:S01]  /*0f20*/  LOP3.LUT R21, R5, 0x90, R10, 0x78, !PT ;  /* 0x0000009005157812 */ /* 0x000fe200078e780a */
[--C-:B------:R-:W-:Y:S01]  /*0f30*/  @!P2 IMAD.IADD R14, R14, 0x1, -R17.reuse ;  /* 0x000000010e0ea824 */ /* 0x100fe200078e0a11 */
[----:B------:R-:W-:Y:S01]  /*0f40*/  ISETP.NE.AND P2, PT, R11, RZ, PT ;  /* 0x000000ff0b00720c */ /* 0x000fe20003f45270 */
[--C-:B------:R-:W-:Y:S01]  /*0f50*/  @!P1 IMAD.IADD R12, R12, 0x1, -R17.reuse ;  /* 0x000000010c0c9824 */ /* 0x100fe200078e0a11 */
[----:B------:R-:W-:Y:S01]  /*0f60*/  LOP3.LUT R5, RZ, R11, RZ, 0x33, !PT ;  /* 0x0000000bff057212 */ /* 0x000fe200078e33ff */
[----:B------:R-:W-:Y:S01]  /*0f70*/  @!P0 IMAD.MOV R14, RZ, RZ, -R14 ;  /* 0x000000ffff0e8224 */ /* 0x000fe200078e0a0e */
[----:B------:R-:W1:Y:S01]  /*0f80*/  LDC R11, c[0x0][0x240] ;  /* 0x00009000ff0b7b82 */ /* 0x000e620000000800 */
[----:B------:R-:W-:Y:S01]  /*0f90*/  ISETP.GE.AND P5, PT, R26, RZ, PT ;  /* 0x000000ff1a00720c */ /* 0x000fe20003fa6270 */
[----:B------:R-:W-:Y:S01]  /*0fa0*/  IMAD R10, R15, UR4, RZ ;  /* 0x000000040f0a7c24 */ /* 0x000fe2000f8e02ff */
[----:B------:R-:W-:Y:S01]  /*0fb0*/  ISETP.GE.AND P4, PT, R27, RZ, PT ;  /* 0x000000ff1b00720c */ /* 0x000fe20003f86270 */
[--C-:B------:R-:W-:Y:S01]  /*0fc0*/  @!P6 IMAD.IADD R13, R13, 0x1, -R17.reuse ;  /* 0x000000010d0de824 */ /* 0x100fe200078e0a11 */
[----:B------:R-:W-:Y:S01]  /*0fd0*/  ISETP.GE.AND P1, PT, R28, RZ, PT ;  /* 0x000000ff1c00720c */ /* 0x000fe20003f26270 */
[----:B------:R-:W-:Y:S01]  /*0fe0*/  @!P3 IMAD.IADD R4, R4, 0x1, -R17 ;  /* 0x000000010404b824 */ /* 0x000fe200078e0a11 */
[----:B------:R-:W-:Y:S01]  /*0ff0*/  ISETP.GE.AND P6, PT, R29, RZ, PT ;  /* 0x000000ff1d00720c */ /* 0x000fe20003fc6270 */
[----:B------:R-:W-:Y:S01]  /*1000*/  ULDC.64 UR4, c[0x0][0x210] ;  /* 0x0000840000047ab9 */ /* 0x000fe20000000a00 */
[----:B------:R-:W-:Y:S01]  /*1010*/  ISETP.GE.AND P3, PT, R30, RZ, PT ;  /* 0x000000ff1e00720c */ /* 0x000fe20003f66270 */
[C---:B------:R-:W-:Y:S01]  /*1020*/  IMAD R64, R56.reuse, 0xa, RZ ;  /* 0x0000000a38407824 */ /* 0x040fe200078e02ff */
[C---:B------:R-:W-:Y:S01]  /*1030*/  SEL R7, R5.reuse, R7, !P2 ;  /* 0x0000000705077207 */ /* 0x040fe20005000000 */
[----:B------:R-:W-:Y:S01]  /*1040*/  IMAD R63, R56, 0x9, RZ ;  /* 0x00000009383f7824 */ /* 0x000fe200078e02ff */
[C---:B------:R-:W-:Y:S01]  /*1050*/  SEL R6, R5.reuse, R6, !P2 ;  /* 0x0000000605067207 */ /* 0x040fe20005000000 */
[----:B------:R-:W-:Y:S01]  /*1060*/  @!P5 IMAD.MOV R8, RZ, RZ, -R8 ;  /* 0x000000ffff08d224 */ /* 0x000fe200078e0a08 */
[----:B------:R-:W-:Y:S01]  /*1070*/  LEA R78, P0, R10, UR4, 0x1 ;  /* 0x000000040a4e7c11 */ /* 0x000fe2000f8008ff */
[----:B------:R-:W-:Y:S01]  /*1080*/  @!P4 IMAD.MOV R9, RZ, RZ, -R9 ;  /* 0x000000ffff09c224 */ /* 0x000fe200078e0a09 */
[----:B------:R-:W-:Y:S01]  /*1090*/  UIADD3 UR4, UR12, 0x2000, URZ ;  /* 0x000020000c047890 */ /* 0x000fe2000fffe03f */
[----:B------:R-:W-:Y:S01]  /*10a0*/  @!P1 IMAD.MOV R12, RZ, RZ, -R12 ;  /* 0x000000ffff0c9224 */ /* 0x000fe200078e0a0c */
[C---:B------:R-:W-:Y:S01]  /*10b0*/  SEL R8, R5.reuse, R8, !P2 ;  /* 0x0000000805087207 */ /* 0x040fe20005000000 */
[----:B------:R-:W-:Y:S01]  /*10c0*/  @!P6 IMAD.MOV R13, RZ, RZ, -R13 ;  /* 0x000000ffff0de224 */ /* 0x000fe200078e0a0d */
[C---:B------:R-:W-:Y:S01]  /*10d0*/  SEL R9, R5.reuse, R9, !P2 ;  /* 0x0000000905097207 */ /* 0x040fe20005000000 */
[----:B------:R-:W-:Y:S01]  /*10e0*/  @!P3 IMAD.MOV R4, RZ, RZ, -R4 ;  /* 0x000000ffff04b224 */ /* 0x000fe200078e0a04 */
[C---:B------:R-:W-:Y:S01]  /*10f0*/  SEL R12, R5.reuse, R12, !P2 ;  /* 0x0000000c050c7207 */ /* 0x040fe20005000000 */
[----:B-1----:R-:W-:Y:S01]  /*1100*/  IMAD R8, R8, R11, RZ ;  /* 0x0000000b08087224 */ /* 0x002fe200078e02ff */
[----:B------:R-:W-:Y:S01]  /*1110*/  SEL R13, R5, R13, !P2 ;  /* 0x0000000d050d7207 */ /* 0x000fe20005000000 */
[-C--:B------:R-:W-:Y:S01]  /*1120*/  IMAD R86, R7, R11.reuse, RZ ;  /* 0x0000000b07567224 */ /* 0x080fe200078e02ff */
[C---:B------:R-:W-:Y:S01]  /*1130*/  SEL R4, R5.reuse, R4, !P2 ;  /* 0x0000000405047207 */ /* 0x040fe20005000000 */
[-C--:B------:R-:W-:Y:S01]  /*1140*/  IMAD R6, R6, R11.reuse, RZ ;  /* 0x0000000b06067224 */ /* 0x080fe200078e02ff */
[----:B------:R-:W-:Y:S01]  /*1150*/  SEL R5, R5, R14, !P2 ;  /* 0x0000000e05057207 */ /* 0x000fe20005000000 */
[-C--:B------:R-:W-:Y:S01]  /*1160*/  IMAD R9, R9, R11.reuse, RZ ;  /* 0x0000000b09097224 */ /* 0x080fe200078e02ff */
[-C--:B0-----:R-:W-:Y:S01]  /*1170*/  LEA R7, P2, R8, R18.reuse, 0x1 ;  /* 0x0000001208077211 */ /* 0x081fe200078408ff */
[-C--:B------:R-:W-:Y:S01]  /*1180*/  IMAD R12, R12, R11.reuse, RZ ;  /* 0x0000000b0c0c7224 */ /* 0x080fe200078e02ff */
[----:B------:R-:W-:Y:S01]  /*1190*/  USHF.R.U32.HI UR4, URZ, 0x4, UR4 ;  /* 0x000000043f047899 */ /* 0x000fe20008011604 */
[----:B------:R-:W-:Y:S01]  /*11a0*/  IMAD R88, R13, R11, RZ ;  /* 0x0000000b0d587224 */ /* 0x000fe200078e02ff */
[----:B------:R-:W-:Y:S01]  /*11b0*/  LEA.HI.X.SX32 R91, R8, R19, 0x1, P2 ;  /* 0x00000013085b7211 */ /* 0x000fe200010f0eff */
[-C--:B------:R-:W-:Y:S01]  /*11c0*/  IMAD R4, R4, R11.reuse, RZ ;  /* 0x0000000b04047224 */ /* 0x080fe200078e02ff */
[----:B------:R-:W0:Y:S01]  /*11d0*/  LDC R8, c[0x0][0x23c] ;  /* 0x00008f00ff087b82 */ /* 0x000e220000000800 */
[----:B------:R-:W-:Y:S01]  /*11e0*/  IMAD R110, R5, R11, RZ ;  /* 0x0000000b056e7224 */ /* 0x000fe200078e02ff */
[-C--:B------:R-:W-:Y:S01]  /*11f0*/  LEA R5, P6, R6, R18.reuse, 0x1 ;  /* 0x0000001206057211 */ /* 0x080fe200078c08ff */
[----:B------:R-:W-:Y:S01]  /*1200*/  USGXT.U32 UR4, UR4, 0xe ;  /* 0x0000000e0404789a */ /* 0x000fe20008000000 */
[-C--:B------:R-:W-:Y:S01]  /*1210*/  LEA R11, P1, R86, R18.reuse, 0x1 ;  /* 0x00000012560b7211 */ /* 0x080fe200078208ff */
[C---:B------:R-:W-:Y:S01]  /*1220*/  IMAD.SHL.U32 R14, R56.reuse, 0x20, RZ ;  /* 0x00000020380e7824 */ /* 0x040fe200078e00ff */
[CC--:B------:R-:W-:Y:S01]  /*1230*/  LEA R13, P3, R9.reuse, R18.reuse, 0x1 ;  /* 0x00000012090d7211 */ /* 0x0c0fe200078608ff */
[----:B------:R-:W-:Y:S01]  /*1240*/  IMAD.SHL.U32 R62, R56, 0x8, RZ ;  /* 0x00000008383e7824 */ /* 0x000fe200078e00ff */
[-C--:B------:R-:W-:Y:S01]  /*1250*/  LEA.HI.X.SX32 R89, R6, R19.reuse, 0x1, P6 ;  /* 0x0000001306597211 */ /* 0x080fe200030f0eff */
[----:B------:R-:W-:Y:S01]  /*1260*/  IMAD R61, R56, 0x7, RZ ;  /* 0x00000007383d7824 */ /* 0x000fe200078e02ff */
[-C--:B------:R-:W-:Y:S01]  /*1270*/  LEA.HI.X.SX32 R86, R86, R19.reuse, 0x1, P1 ;  /* 0x0000001356567211 */ /* 0x080fe200008f0eff */
[C---:B------:R-:W-:Y:S01]  /*1280*/  IMAD R60, R56.reuse, 0x6, RZ ;  /* 0x00000006383c7824 */ /* 0x040fe200078e02ff */
[----:B------:R-:W-:Y:S01]  /*1290*/  LEA.HI.X.SX32 R87, R9, R19, 0x1, P3 ;  /* 0x0000001309577211 */ /* 0x000fe200018f0eff */
[----:B------:R-:W-:Y:S01]  /*12a0*/  IMAD R59, R56, 0x5, RZ ;  /* 0x00000005383b7824 */ /* 0x000fe200078e02ff */
[-C--:B------:R-:W-:Y:S01]  /*12b0*/  LEA R15, P4, R12, R18.reuse, 0x1 ;  /* 0x000000120c0f7211 */ /* 0x080fe200078808ff */
[----:B------:R-:W-:Y:S01]  /*12c0*/  IMAD.SHL.U32 R58, R56, 0x4, RZ ;  /* 0x00000004383a7824 */ /* 0x000fe200078e00ff */
[-C--:B------:R-:W-:Y:S01]  /*12d0*/  LEA R23, P5, R88, R18.reuse, 0x1 ;  /* 0x0000001258177211 */ /* 0x080fe200078a08ff */
[----:B------:R-:W-:Y:S01]  /*12e0*/  IMAD R57, R56, 0x3, RZ ;  /* 0x0000000338397824 */ /* 0x000fe200078e02ff */
[----:B------:R-:W-:-:S02]  /*12f0*/  LEA R17, P6, R4, R18, 0x1 ;  /* 0x0000001204117211 */ /* 0x000fc400078c08ff */
[----:B------:R-:W-:Y:S02]  /*1300*/  CS2R R24, SRZ ;  /* 0x0000000000187805 */ /* 0x000fe4000001ff00 */
[----:B------:R-:W-:Y:S01]  /*1310*/  LEA R109, P1, R110, R18, 0x1 ;  /* 0x000000126e6d7211 */ /* 0x000fe200078208ff */
[----:B------:R-:W-:Y:S01]  /*1320*/  IMAD R18, R56, 0x1b, RZ ;  /* 0x0000001b38127824 */ /* 0x000fe200078e02ff */
[----:B------:R-:W-:Y:S02]  /*1330*/  LOP3.LUT R9, R0, 0x1f, RZ, 0xc0, !PT ;  /* 0x0000001f00097812 */ /* 0x000fe400078ec0ff */
[----:B------:R-:W-:Y:S02]  /*1340*/  CS2R R26, SRZ ;  /* 0x00000000001a7805 */ /* 0x000fe4000001ff00 */
[----:B------:R-:W-:Y:S01]  /*1350*/  LEA.HI.X.SX32 R79, R10, UR5, 0x1, P0 ;  /* 0x000000050a4f7c11 */ /* 0x000fe200080f0eff */
[----:B------:R-:W-:Y:S01]  /*1360*/  UMOV UR5, URZ ;  /* 0x0000003f00057c82 */ /* 0x000fe20008000000 */
[-C--:B------:R-:W-:Y:S01]  /*1370*/  LEA.HI.X.SX32 R92, R12, R19.reuse, 0x1, P4 ;  /* 0x000000130c5c7211 */ /* 0x080fe200020f0eff */
[----:B0-----:R-:W-:Y:S01]  /*1380*/  IMAD R9, R9, R8, RZ ;  /* 0x0000000809097224 */ /* 0x001fe200078e02ff */
[-C--:B------:R-:W-:Y:S01]  /*1390*/  LEA.HI.X.SX32 R88, R88, R19.reuse, 0x1, P5 ;  /* 0x0000001358587211 */ /* 0x080fe200028f0eff */
[----:B------:R-:W-:Y:S01]  /*13a0*/  IMAD R10, R56, 0x1e, RZ ;  /* 0x0000001e380a7824 */ /* 0x000fe200078e02ff */
[-C--:B------:R-:W-:Y:S01]  /*13b0*/  LEA.HI.X.SX32 R93, R4, R19.reuse, 0x1, P6 ;  /* 0x00000013045d7211 */ /* 0x080fe200030f0eff */
[----:B------:R-:W-:Y:S01]  /*13c0*/  IMAD R12, R56, 0x1d, RZ ;  /* 0x0000001d380c7824 */ /* 0x000fe200078e02ff */
[----:B------:R-:W-:Y:S01]  /*13d0*/  LEA.HI.X.SX32 R110, R110, R19, 0x1, P1 ;  /* 0x000000136e6e7211 */ /* 0x000fe200008f0eff */
[C---:B------:R-:W-:Y:S01]  /*13e0*/  IMAD R19, R56.reuse, 0x1f, RZ ;  /* 0x0000001f38137824 */ /* 0x040fe200078e02ff */
[----:B------:R-:W-:Y:S01]  /*13f0*/  UIADD3.X UR9, UR5, 0x40000040, URZ, UP0, !UPT ;  /* 0x4000004005097890 */ /* 0x000fe200087fe43f */
[----:B------:R-:W-:Y:S01]  /*1400*/  IMAD R4, R56, 0x1c, RZ ;  /* 0x0000001c38047824 */ /* 0x000fe200078e02ff */
[----:B------:R-:W-:-:S02]  /*1410*/  CS2R R28, SRZ ;  /* 0x00000000001c7805 */ /* 0x000fc4000001ff00 */
[----:B------:R-:W-:Y:S01]  /*1420*/  CS2R R30, SRZ ;  /* 0x00000000001e7805 */ /* 0x000fe2000001ff00 */
[----:B------:R-:W-:Y:S01]  /*1430*/  IMAD.SHL.U32 R8, R8, 0x20, RZ ;  /* 0x0000002008087824 */ /* 0x000fe200078e00ff */
[----:B------:R-:W-:Y:S01]  /*1440*/  SHF.R.S32.HI R16, RZ, 0x5, R16 ;  /* 0x00000005ff107819 */ /* 0x000fe20000011410 */
[----:B------:R-:W-:Y:S01]  /*1450*/  IMAD.SHL.U32 R56, R56, 0x2, RZ ;  /* 0x0000000238387824 */ /* 0x000fe200078e00ff */
[----:B------:R-:W-:Y:S01]  /*1460*/  LOP3.LUT R22, R22, 0x70, RZ, 0x3c, !PT ;  /* 0x0000007016167812 */ /* 0x000fe200078e3cff */
[----:B------:R-:W-:Y:S01]  /*1470*/  IMAD.U32 R20, RZ, RZ, UR6 ;  /* 0x00000006ff147e24 */ /* 0x000fe2000f8e00ff */
[----:B------:R-:W-:Y:S01]  /*1480*/  LOP3.LUT R21, R21, 0x20, RZ, 0x3c, !PT ;  /* 0x0000002015157812 */ /* 0x000fe200078e3cff */
[----:B------:R-:W-:Y:S02]  /*1490*/  UIADD3.64 UR10, UR4, -UR10, URZ ;  /* 0x8000000a040a7297 */ /* 0x000fe4000fffe03f */
[----:B------:R-:W-:Y:S02]  /*14a0*/  UIADD3.64 UR16, UR8, 0x80, URZ ;  /* 0x0000008008107897 */ /* 0x000fe4000fffe03f */
[----:B------:R-:W-:Y:S01]  /*14b0*/  UIADD3.64 UR20, UR8, 0x100, URZ ;  /* 0x0000010008147897 */ /* 0x000fe2000fffe03f */
[----:B------:R-:W-:-:S11]  /*14c0*/  UMOV UR6, UR4 ;  /* 0x0000000400067c82 */ /* 0x000fd60008000000 */
.L_x_1:
[----:B------:R-:W-:Y:S01]  /*14d0*/  ISETP.GT.AND P0, PT, R20, 0x2, PT ;  /* 0x000000021400780c */ /* 0x000fe20003f04270 */
[----:B------:R-:W-:Y:S01]  /*14e0*/  IMAD.WIDE R80, R56, 0x2, R78 ;  /* 0x0000000238507825 */ /* 0x000fe200078e024e */
[C---:B------:R-:W-:Y:S02]  /*14f0*/  ISETP.GT.AND P3, PT, R20.reuse, 0x5, PT ;  /* 0x000000051400780c */ /* 0x040fe40003f64270 */
[----:B------:R-:W-:Y:S01]  /*1500*/  PRMT R112, RZ, 0x7610, R112 ;  /* 0x00007610ff707816 */ /* 0x000fe20000000070 */
[--C-:B------:R-:W-:Y:S01]  /*1510*/  IMAD.WIDE R100, R59, 0x2, R78.reuse ;  /* 0x000000023b647825 */ /* 0x100fe200078e024e */
[C---:B------:R-:W-:Y:S02]  /*1520*/  ISETP.GT.AND P1, PT, R20.reuse, 0x3, PT ;  /* 0x000000031400780c */ /* 0x040fe40003f24270 */
[----:B------:R-:W-:Y:S01]  /*1530*/  ISETP.GT.AND P2, PT, R20, 0x4, PT ;  /* 0x000000041400780c */ /* 0x000fe20003f44270 */
[----:B------:R-:W-:Y:S01]  /*1540*/  IMAD.WIDE R94, R57, 0x2, R78 ;  /* 0x00000002395e7825 */ /* 0x000fe200078e024e */
[----:B------:R-:W-:-:S02]  /*1550*/  PRMT R97, RZ, 0x7610, R97 ;  /* 0x00007610ff617816 */ /* 0x000fc40000000061 */
[----:B------:R-:W-:Y:S01]  /*1560*/  PRMT R108, RZ, 0x7610, R108 ;  /* 0x00007610ff6c7816 */ /* 0x000fe2000000006c */
[----:B------:R0:W2:Y:S01]  /*1570*/  @P0 LDG.E.U16 R112, desc[UR14][R80.64] ;  /* 0x0000000e50700981 */ /* 0x0000a2000c1e1500 */
[----:B------:R-:W-:Y:S01]  /*1580*/  ISETP.GT.AND P0, PT, R20, 0x6, PT ;  /* 0x000000061400780c */ /* 0x000fe20003f04270 */
[----:B------:R-:W-:Y:S01]  /*1590*/  IMAD.WIDE R98, R58, 0x2, R78 ;  /* 0x000000023a627825 */ /* 0x000fe200078e024e */
[----:B------:R-:W-:Y:S01]  /*15a0*/  PRMT R104, RZ, 0x7610, R104 ;  /* 0x00007610ff687816 */ /* 0x000fe20000000068 */
[----:B------:R1:W3:Y:S01]  /*15b0*/  @P3 LDG.E.U16 R97, desc[UR14][R100.64] ;  /* 0x0000000e64613981 */ /* 0x0002e2000c1e1500 */
[----:B------:R-:W-:-:S03]  /*15c0*/  ISETP.GT.AND P3, PT, R20, 0x9, PT ;  /* 0x000000091400780c */ /* 0x000fc60003f64270 */
[----:B------:R4:W5:Y:S01]  /*15d0*/  @P1 LDG.E.U16 R108, desc[UR14][R94.64] ;  /* 0x0000000e5e6c1981 */ /* 0x000962000c1e1500 */
[----:B------:R-:W-:Y:S01]  /*15e0*/  ISETP.GT.AND P1, PT, R20, 0x7, PT ;  /* 0x000000071400780c */ /* 0x000fe20003f24270 */
[----:B0-----:R-:W-:Y:S02]  /*15f0*/  IMAD.WIDE R80, R60, 0x2, R78 ;  /* 0x000000023c507825 */ /* 0x001fe400078e024e */
[----:B------:R0:W3:Y:S01]  /*1600*/  @P2 LDG.E.U16 R104, desc[UR14][R98.64] ;  /* 0x0000000e62682981 */ /* 0x0000e2000c1e1500 */
[C---:B------:R-:W-:Y:S02]  /*1610*/  ISETP.GT.AND P2, PT, R20.reuse, 0x8, PT ;  /* 0x000000081400780c */ /* 0x040fe40003f44270 */
[----:B-1----:R-:W-:Y:S02]  /*1620*/  PRMT R100, RZ, 0x7610, R100 ;  /* 0x00007610ff647816 */ /* 0x002fe40000000064 */
[----:B------:R-:W-:Y:S01]  /*1630*/  ISETP.GT.AND P4, PT, R20, 0xa, PT ;  /* 0x0000000a1400780c */ /* 0x000fe20003f84270 */
[----:B------:R-:W-:Y:S01]  /*1640*/  IMAD.WIDE R102, R63, 0x2, R78 ;  /* 0x000000023f667825 */ /* 0x000fe200078e024e */
[----:B------:R-:W-:-:S02]  /*1650*/  PRMT R118, RZ, 0x7610, R118 ;  /* 0x00007610ff767816 */ /* 0x000fc40000000076 */
[----:B------:R1:W3:Y:S01]  /*1660*/  @P0 LDG.E.U16 R100, desc[UR14][R80.64] ;  /* 0x0000000e50640981 */ /* 0x0002e2000c1e1500 */
[----:B------:R-:W-:Y:S01]  /*1670*/  ISETP.GT.AND P0, PT, R20, 0xb, PT ;  /* 0x0000000b1400780c */ /* 0x000fe20003f04270 */
[----:B----4-:R-:W-:Y:S01]  /*1680*/  IMAD.WIDE R94, R61, 0x2, R78 ;  /* 0x000000023d5e7825 */ /* 0x010fe200078e024e */
[----:B------:R-:W-:Y:S01]  /*1690*/  PRMT R96, RZ, 0x7610, R96 ;  /* 0x00007610ff607816 */ /* 0x000fe20000000060 */
[----:B------:R-:W4:Y:S01]  /*16a0*/  @P3 LDG.E.U16 R118, desc[UR14][R102.64] ;  /* 0x0000000e66763981 */ /* 0x000f22000c1e1500 */
[----:B------:R-:W-:Y:S01]  /*16b0*/  PRMT R90, RZ, 0x7610, R90 ;  /* 0x00007610ff5a7816 */ /* 0x000fe2000000005a */
[----:B0-----:R-:W-:Y:S01]  /*16c0*/  IMAD.WIDE R98, R62, 0x2, R78 ;  /* 0x000000023e627825 */ /* 0x001fe200078e024e */
[----:B------:R-:W-:Y:S02]  /*16d0*/  PRMT R114, RZ, 0x7610, R114 ;  /* 0x00007610ff727816 */ /* 0x000fe40000000072 */
[----:B------:R-:W3:Y:S01]  /*16e0*/  @P1 LDG.E.U16 R96, desc[UR14][R94.64] ;  /* 0x0000000e5e601981 */ /* 0x000ee2000c1e1500 */
[----:B------:R-:W-:Y:S01]  /*16f0*/  IMAD.WIDE R106, R64, 0x2, R78 ;  /* 0x00000002406a7825 */ /* 0x000fe200078e024e */
[----:B------:R-:W-:-:S02]  /*1700*/  ISETP.GT.AND P3, PT, R20, 0xe, PT ;  /* 0x0000000e1400780c */ /* 0x000fc40003f64270 */
[----:B------:R0:W2:Y:S01]  /*1710*/  @P2 LDG.E.U16 R90, desc[UR14][R98.64] ;  /* 0x0000000e625a2981 */ /* 0x0000a2000c1e1500 */
[----:B------:R-:W-:Y:S01]  /*1720*/  PRMT R85, RZ, 0x7610, R85 ;  /* 0x00007610ff557816 */ /* 0x000fe20000000055 */
[--C-:B-1----:R-:W-:Y:S01]  /*1730*/  IMAD.WIDE R80, R65, 0x2, R78.reuse ;  /* 0x0000000241507825 */ /* 0x102fe200078e024e */
[C---:B------:R-:W-:Y:S01]  /*1740*/  ISETP.GT.AND P1, PT, R20.reuse, 0xc, PT ;  /* 0x0000000c1400780c */ /* 0x040fe20003f24270 */
[----:B------:R1:W5:Y:S01]  /*1750*/  @P4 LDG.E.U16 R114, desc[UR14][R106.64] ;  /* 0x0000000e6a724981 */ /* 0x000362000c1e1500 */
[----:B------:R-:W-:Y:S01]  /*1760*/  ISETP.GT.AND P2, PT, R20, 0xd, PT ;  /* 0x0000000d1400780c */ /* 0x000fe20003f44270 */
[----:B------:R-:W-:Y:S02]  /*1770*/  IMAD.WIDE R120, R68, 0x2, R78 ;  /* 0x0000000244787825 */ /* 0x000fe400078e024e */
[----:B------:R1:W3:Y:S01]  /*1780*/  @P0 LDG.E.U16 R85, desc[UR14][R80.64] ;  /* 0x0000000e50550981 */ /* 0x0002e2000c1e1500 */
[C---:B------:R-:W-:Y:S02]  /*1790*/  ISETP.GT.AND P0, PT, R20.reuse, 0x10, PT ;  /* 0x000000101400780c */ /* 0x040fe40003f04270 */
[----:B0-----:R-:W-:Y:S01]  /*17a0*/  PRMT R99, RZ, 0x7610, R99 ;  /* 0x00007610ff637816 */ /* 0x001fe20000000063 */
[----:B-1----:R-:W0:Y:S01]  /*17b0*/  LDC R107, c[0x0][0x238] ;  /* 0x00008e00ff6b7b82 */ /* 0x002e220000000800 */
[----:B------:R-:W-:Y:S01]  /*17c0*/  ISETP.GT.AND P4, PT, R20, 0xf, PT ;  /* 0x0000000f1400780c */ /* 0x000fe20003f84270 */
[----:B------:R-:W-:Y:S01]  /*17d0*/  IMAD.WIDE R102, R66, 0x2, R78 ;  /* 0x0000000242667825 */ /* 0x000fe200078e024e */
[----:B------:R-:W-:-:S02]  /*17e0*/  PRMT R106, RZ, 0x7610, R106 ;  /* 0x00007610ff6a7816 */ /* 0x000fc4000000006a */
[----:B------:R1:W3:Y:S01]  /*17f0*/  @P3 LDG.E.U16 R99, desc[UR14][R120.64] ;  /* 0x0000000e78633981 */ /* 0x0002e2000c1e1500 */
[----:B------:R-:W-:Y:S01]  /*1800*/  PRMT R101, RZ, 0x7610, R101 ;  /* 0x00007610ff657816 */ /* 0x000fe20000000065 */
[----:B------:R-:W-:Y:S01]  /*1810*/  IMAD.WIDE R116, R67, 0x2, R78 ;  /* 0x0000000243747825 */ /* 0x000fe200078e024e */
[----:B------:R-:W-:Y:S01]  /*1820*/  PRMT R95, RZ, 0x7610, R95 ;  /* 0x00007610ff5f7816 */ /* 0x000fe2000000005f */
[----:B------:R1:W3:Y:S01]  /*1830*/  @P1 LDG.E.U16 R106, desc[UR14][R102.64] ;  /* 0x0000000e666a1981 */ /* 0x0002e2000c1e1500 */
[----:B------:R-:W-:Y:S01]  /*1840*/  ISETP.GT.AND P1, PT, R20, 0x11, PT ;  /* 0x000000111400780c */ /* 0x000fe20003f24270 */
[----:B------:R-:W-:Y:S01]  /*1850*/  IMAD.WIDE R80, R70, 0x2, R78 ;  /* 0x0000000246507825 */ /* 0x000fe200078e024e */
[C---:B------:R-:W-:Y:S01]  /*1860*/  ISETP.GT.AND P3, PT, R20.reuse, 0x13, PT ;  /* 0x000000131400780c */ /* 0x040fe20003f64270 */
[----:B------:R1:W3:Y:S02]  /*1870*/  @P2 LDG.E.U16 R101, desc[UR14][R116.64] ;  /* 0x0000000e74652981 */ /* 0x0002e4000c1e1500 */
[----:B-1----:R-:W-:Y:S01]  /*1880*/  PRMT R120, RZ, 0x7610, R120 ;  /* 0x00007610ff787816 */ /* 0x002fe20000000078 */
[----:B------:R-:W-:Y:S01]  /*1890*/  IMAD.WIDE R122, R69, 0x2, R78 ;  /* 0x00000002457a7825 */ /* 0x000fe200078e024e */
[----:B------:R-:W-:-:S02]  /*18a0*/  ISETP.GT.AND P2, PT, R20, 0x12, PT ;  /* 0x000000121400780c */ /* 0x000fc40003f44270 */
[----:B------:R-:W-:Y:S02]  /*18b0*/  PRMT R113, RZ, 0x7610, R113 ;  /* 0x00007610ff717816 */ /* 0x000fe40000000071 */
[----:B------:R1:W4:Y:S01]  /*18c0*/  @P0 LDG.E.U16 R120, desc[UR14][R80.64] ;  /* 0x0000000e50780981 */ /* 0x000322000c1e1500 */
[C---:B------:R-:W-:Y:S01]  /*18d0*/  ISETP.GT.AND P0, PT, R20.reuse, 0x1, PT ;  /* 0x000000011400780c */ /* 0x040fe20003f04270 */
[----:B------:R-:W-:Y:S01]  /*18e0*/  IMAD.WIDE R102, R71, 0x2, R78 ;  /* 0x0000000247667825 */ /* 0x000fe200078e024e */
[----:B------:R-:W-:Y:S01]  /*18f0*/  PRMT R117, RZ, 0x7610, R117 ;  /* 0x00007610ff757816 */ /* 0x000fe20000000075 */
[----:B------:R1:W3:Y:S01]  /*1900*/  @P4 LDG.E.U16 R95, desc[UR14][R122.64] ;  /* 0x0000000e7a5f4981 */ /* 0x0002e2000c1e1500 */
[----:B------:R-:W-:Y:S02]  /*1910*/  ISETP.GT.AND P4, PT, R20, 0x14, PT ;  /* 0x000000141400780c */ /* 0x000fe40003f84270 */
[----:B------:R-:W-:Y:S02]  /*1920*/  PRMT R6, RZ, 0x7610, R6 ;  /* 0x00007610ff067816 */ /* 0x000fe40000000006 */
[----:B------:R0:W5:Y:S01]  /*1930*/  @P1 LDG.E.U16 R117, desc[UR14][R102.64] ;  /* 0x0000000e66751981 */ /* 0x000162000c1e1500 */
[----:B-1----:R-:W-:-:S04]  /*1940*/  IMAD.WIDE R80, R73, 0x2, R78 ;  /* 0x0000000249507825 */ /* 0x002fc800078e024e */
[----:B------:R-:W-:Y:S01]  /*1950*/  IMAD.WIDE R122, R72, 0x2, R78 ;  /* 0x00000002487a7825 */ /* 0x000fe200078e024e */
[----:B------:R1:W3:Y:S01]  /*1960*/  @P3 LDG.E.U16 R6, desc[UR14][R80.64] ;  /* 0x0000000e50063981 */ /* 0x0002e2000c1e1500 */
[----:B------:R-:W-:Y:S02]  /*1970*/  PRMT R116, RZ, 0x7610, R116 ;  /* 0x00007610ff747816 */ /* 0x000fe40000000074 */
[----:B------:R-:W-:Y:S01]  /*1980*/  PRMT R105, RZ, 0x7610, R105 ;  /* 0x00007610ff697816 */ /* 0x000fe20000000069 */
[----:B------:R1:W3:Y:S01]  /*1990*/  @P2 LDG.E.U16 R113, desc[UR14][R122.64] ;  /* 0x0000000e7a712981 */ /* 0x0002e2000c1e1500 */
[----:B------:R-:W-:Y:S01]  /*19a0*/  ISETP.GT.AND P1, PT, R20, 0x15, PT ;  /* 0x000000151400780c */ /* 0x000fe20003f24270 */
[----:B0-----:R-:W-:Y:S01]  /*19b0*/  IMAD.WIDE R102, R74, 0x2, R78 ;  /* 0x000000024a667825 */ /* 0x001fe200078e024e */
[----:B------:R-:W-:-:S03]  /*19c0*/  ISETP.GT.AND P2, PT, R20, 0x16, PT ;  /* 0x000000161400780c */ /* 0x000fc60003f44270 */
[----:B-1----:R-:W-:Y:S01]  /*19d0*/  IMAD.WIDE R80, R107, 0x2, R78 ;  /* 0x000000026b507825 */ /* 0x002fe200078e024e */
[----:B------:R0:W3:Y:S01]  /*19e0*/  @P4 LDG.E.U16 R105, desc[UR14][R102.64] ;  /* 0x0000000e66694981 */ /* 0x0000e2000c1e1500 */
[----:B------:R-:W-:-:S03]  /*19f0*/  PRMT R98, RZ, 0x7610, R98 ;  /* 0x00007610ff627816 */ /* 0x000fc60000000062 */
[----:B------:R1:W5:Y:S01]  /*1a00*/  @P0 LDG.E.U16 R116, desc[UR14][R80.64] ;  /* 0x0000000e50740981 */ /* 0x000362000c1e1500 */
[----:B------:R-:W-:Y:S01]  /*1a10*/  ISETP.GT.AND P0, PT, R20, 0x17, PT ;  /* 0x000000171400780c */ /* 0x000fe20003f04270 */
[----:B------:R-:W-:Y:S01]  /*1a20*/  IMAD.WIDE R122, R75, 0x2, R78 ;  /* 0x000000024b7a7825 */ /* 0x000fe200078e024e */
[----:B0-----:R-:W-:-:S03]  /*1a30*/  PRMT R102, RZ, 0x7610, R102 ;  /* 0x00007610ff667816 */ /* 0x001fc60000000066 */
[----:B-1----:R-:W-:Y:S01]  /*1a40*/  IMAD.WIDE R80, R76, 0x2, R78 ;  /* 0x000000024c507825 */ /* 0x002fe200078e024e */
[----:B------:R-:W-:Y:S02]  /*1a50*/  PRMT R94, RZ, 0x7610, R94 ;  /* 0x00007610ff5e7816 */ /* 0x000fe4000000005e */
[----:B------:R-:W3:Y:S01]  /*1a60*/  @P1 LDG.E.U16 R102, desc[UR14][R122.64] ;  /* 0x0000000e7a661981 */ /* 0x000ee2000c1e1500 */
[----:B------:R-:W-:-:S03]  /*1a70*/  ISETP.GT.AND P1, PT, R20, 0x18, PT ;  /* 0x000000181400780c */ /* 0x000fc60003f24270 */
[----:B------:R0:W3:Y:S01]  /*1a80*/  @P2 LDG.E.U16 R98, desc[UR14][R80.64] ;  /* 0x0000000e50622981 */ /* 0x0000e2000c1e1500 */
[----:B------:R-:W-:Y:S01]  /*1a90*/  PRMT R119, RZ, 0x7610, R119 ;  /* 0x00007610ff777816 */ /* 0x000fe20000000077 */
[----:B0-----:R-:W-:-:S05]  /*1aa0*/  IMAD.WIDE R80, R77, 0x2, R78 ;  /* 0x000000024d507825 */ /* 0x001fca00078e024e */
[----:B------:R0:W3:Y:S01]  /*1ab0*/  @P0 LDG.E.U16 R94, desc[UR14][R80.64] ;  /* 0x0000000e505e0981 */ /* 0x0000e2000c1e1500 */
[----:B------:R-:W-:Y:S02]  /*1ac0*/  ISETP.GT.AND P0, PT, R20, 0x19, PT ;  /* 0x000000191400780c */ /* 0x000fe40003f04270 */
[----:B------:R-:W-:Y:S01]  /*1ad0*/  PRMT R115, RZ, 0x7610, R115 ;  /* 0x00007610ff737816 */ /* 0x000fe20000000073 */
[----:B0-----:R-:W-:-:S05]  /*1ae0*/  IMAD.WIDE R80, R82, 0x2, R78 ;  /* 0x0000000252507825 */ /* 0x001fca00078e024e */
[----:B------:R0:W5:Y:S01]  /*1af0*/  @P1 LDG.E.U16 R119, desc[UR14][R80.64] ;  /* 0x0000000e50771981 */ /* 0x000162000c1e1500 */
[----:B------:R-:W-:Y:S02]  /*1b00*/  ISETP.GT.AND P1, PT, R20, 0x1a, PT ;  /* 0x0000001a1400780c */ /* 0x000fe40003f24270 */
[----:B------:R-:W-:Y:S01]  /*1b10*/  PRMT R111, RZ, 0x7610, R111 ;  /* 0x00007610ff6f7816 */ /* 0x000fe2000000006f */
[----:B0-----:R-:W-:-:S05]  /*1b20*/  IMAD.WIDE R80, R83, 0x2, R78 ;  /* 0x0000000253507825 */ /* 0x001fca00078e024e */
[----:B------:R0:W3:Y:S01]  /*1b30*/  @P0 LDG.E.U16 R115, desc[UR14][R80.64] ;  /* 0x0000000e50730981 */ /* 0x0000e2000c1e1500 */
        /* <DEDUP_REMOVED lines=19> */
[----:B------:R0:W3:Y:S02]  /*1c70*/  @P1 LDG.E.U16 R122, desc[UR14][R80.64] ;  /* 0x0000000e507a1981 */ /* 0x0000e4000c1e1500 */
[----:B0-----:R-:W-:-:S05]  /*1c80*/  IMAD.WIDE R80, R19, 0x2, R78 ;  /* 0x0000000213507825 */ /* 0x001fca00078e024e */
[----:B------:R0:W3:Y:S01]  /*1c90*/  @P0 LDG.E.U16 R123, desc[UR14][R80.64] ;  /* 0x0000000e507b0981 */ /* 0x0000e2000c1e1500 */
[----:B------:R-:W-:Y:S02]  /*1ca0*/  ISETP.GT.AND P0, PT, R20, RZ, PT ;  /* 0x000000ff1400720c */ /* 0x000fe40003f04270 */
[----:B------:R-:W-:-:S11]  /*1cb0*/  PRMT R125, RZ, 0x7610, R125 ;  /* 0x00007610ff7d7816 */ /* 0x000fd6000000007d */
[----:B------:R-:W3:Y:S01]  /*1cc0*/  @P0 LDG.E.U16 R125, desc[UR14][R78.64] ;  /* 0x0000000e4e7d0981 */ /* 0x000ee2000c1e1500 */
[C---:B------:R-:W-:Y:S01]  /*1cd0*/  IMAD.SHL.U32 R124, R0.reuse, 0x2, RZ ;  /* 0x00000002007c7824 */ /* 0x040fe200078e00ff */
[----:B0-----:R-:W-:-:S04]  /*1ce0*/  LOP3.LUT R81, R0, 0x40, RZ, 0xc0, !PT ;  /* 0x0000004000517812 */ /* 0x001fc800078ec0ff */
[----:B------:R-:W-:-:S05]  /*1cf0*/  LOP3.LUT R124, R124, 0x7e, RZ, 0xc0, !PT ;  /* 0x0000007e7c7c7812 */ /* 0x000fca00078ec0ff */
[----:B------:R-:W-:Y:S01]  /*1d00*/  IMAD R124, R81, 0x40, R124 ;  /* 0x00000040517c7824 */ /* 0x000fe200078e027c */
[----:B------:R-:W-:Y:S01]  /*1d10*/  BAR.SYNC.DEFER_BLOCKING 0x0 ;  /* 0x0000000000007b1d */ /* 0x000fe20000010000 */
[----:B------:R-:W-:-:S03]  /*1d20*/  LOP3.LUT R81, R0, 0x1f, RZ, 0xc0, !PT ;  /* 0x0000001f00517812 */ /* 0x000fc600078ec0ff */
[----:B------:R-:W-:Y:S02]  /*1d30*/  LOP3.LUT R80, R124, 0x10, RZ, 0x3c, !PT ;  /* 0x000000107c507812 */ /* 0x000fe400078e3cff */
[----:B------:R-:W-:Y:S01]  /*1d40*/  ISETP.GE.AND P0, PT, R81, R20, PT ;  /* 0x000000145100720c */ /* 0x000fe20003f06270 */
[----:B--2---:R0:W-:Y:S02]  /*1d50*/  STS.U16 [R124+UR12+0x400], R90 ;  /* 0x0004005a7c007988 */ /* 0x0041e4000800040c */
[----:B0-----:R-:W-:Y:S02]  /*1d60*/  PRMT R90, RZ, 0x7610, R90 ;  /* 0x00007610ff5a7816 */ /* 0x001fe4000000005a */
[----:B----4-:R0:W-:Y:S02]  /*1d70*/  STS.U16 [R124+UR12+0x800], R120 ;  /* 0x000800787c007988 */ /* 0x0101e4000800040c */
[----:B0-----:R-:W-:Y:S02]  /*1d80*/  PRMT R120, RZ, 0x7610, R120 ;  /* 0x00007610ff787816 */ /* 0x001fe40000000078 */
[----:B-----5:R0:W-:Y:S02]  /*1d90*/  STS.U16 [R124+UR12+0xc00], R119 ;  /* 0x000c00777c007988 */ /* 0x0201e4000800040c */
[----:B0-----:R-:W-:-:S02]  /*1da0*/  IMAD.MOV.U32 R119, RZ, RZ, R91 ;  /* 0x000000ffff777224 */ /* 0x001fc400078e005b */
[----:B---3--:R0:W-:Y:S04]  /*1db0*/  STS.U16 [R124+UR12], R125 ;  /* 0x0000007d7c007988 */ /* 0x0081e8000800040c */
[----:B------:R-:W-:Y:S01]  /*1dc0*/  STS.U16 [R80+UR12+0x80], R116 ;  /* 0x0000807450007988 */ /* 0x000fe2000800040c */
[----:B0-----:R-:W-:-:S03]  /*1dd0*/  LOP3.LUT R125, R124, 0x20, RZ, 0x3c, !PT ;  /* 0x000000207c7d7812 */ /* 0x001fc600078e3cff */
[----:B------:R-:W-:Y:S04]  /*1de0*/  STS.U16 [R80+UR12+0x480], R118 ;  /* 0x0004807650007988 */ /* 0x000fe8000800040c */
[----:B------:R-:W-:Y:S04]  /*1df0*/  STS.U16 [R80+UR12+0x880], R117 ;  /* 0x0008807550007988 */ /* 0x000fe8000800040c */
[----:B------:R-:W-:Y:S04]  /*1e00*/  STS.U16 [R80+UR12+0xc80], R115 ;  /* 0x000c807350007988 */ /* 0x000fe8000800040c */
[----:B------:R0:W-:Y:S04]  /*1e10*/  STS.U16 [R125+UR12+0xd00], R111 ;  /* 0x000d006f7d007988 */ /* 0x0001e8000800040c */
[----:B------:R1:W-:Y:S01]  /*1e20*/  STS.U16 [R125+UR12+0x100], R112 ;  /* 0x000100707d007988 */ /* 0x0003e2000800040c */
[----:B0-----:R-:W-:-:S02]  /*1e30*/  IMAD.MOV.U32 R111, RZ, RZ, R110 ;  /* 0x000000ffff6f7224 */ /* 0x001fc400078e006e */
[----:B------:R-:W-:Y:S01]  /*1e40*/  IMAD.MOV.U32 R110, RZ, RZ, R109 ;  /* 0x000000ffff6e7224 */ /* 0x000fe200078e006d */
[----:B------:R0:W-:Y:S01]  /*1e50*/  STS.U16 [R125+UR12+0x900], R113 ;  /* 0x000900717d007988 */ /* 0x0001e2000800040c */
[----:B-1----:R-:W-:Y:S02]  /*1e60*/  IMAD.MOV.U32 R112, RZ, RZ, R17 ;  /* 0x000000ffff707224 */ /* 0x002fe400078e0011 */
[----:B------:R-:W-:Y:S01]  /*1e70*/  IMAD.WIDE R80, R9, 0x2, R110 ;  /* 0x0000000209507825 */ /* 0x000fe200078e026e */
[----:B------:R-:W-:Y:S01]  /*1e80*/  PRMT R17, RZ, 0x7610, R17 ;  /* 0x00007610ff117816 */ /* 0x000fe20000000011 */
[----:B------:R1:W-:Y:S04]  /*1e90*/  STS.U16 [R125+UR12+0x500], R114 ;  /* 0x000500727d007988 */ /* 0x0003e8000800040c */
[----:B------:R2:W3:Y:S01]  /*1ea0*/  @!P0 LDG.E.U16 R90, desc[UR14][R80.64] ;  /* 0x0000000e505a8981 */ /* 0x0004e2000c1e1500 */
[----:B0-----:R-:W-:-:S02]  /*1eb0*/  IMAD.MOV.U32 R113, RZ, RZ, R93 ;  /* 0x000000ffff717224 */ /* 0x001fc400078e005d */
[----:B------:R-:W-:Y:S02]  /*1ec0*/  IMAD.MOV.U32 R115, RZ, RZ, R88 ;  /* 0x000000ffff737224 */ /* 0x000fe400078e0058 */
[----:B-1----:R-:W-:Y:S02]  /*1ed0*/  IMAD.MOV.U32 R114, RZ, RZ, R23 ;  /* 0x000000ffff727224 */ /* 0x002fe400078e0017 */
[----:B--2---:R-:W-:Y:S01]  /*1ee0*/  IMAD.WIDE R80, R9, 0x2, R112 ;  /* 0x0000000209507825 */ /* 0x004fe200078e0270 */
[----:B------:R-:W-:-:S04]  /*1ef0*/  PRMT R23, RZ, 0x7610, R23 ;  /* 0x00007610ff177816 */ /* 0x000fc80000000017 */
[----:B------:R0:W2:Y:S01]  /*1f00*/  @!P0 LDG.E.U16 R17, desc[UR14][R80.64] ;  /* 0x0000000e50118981 */ /* 0x0000a2000c1e1500 */
[----:B------:R-:W-:Y:S02]  /*1f10*/  IMAD.MOV.U32 R93, RZ, RZ, R92 ;  /* 0x000000ffff5d7224 */ /* 0x000fe400078e005c */
[--C-:B------:R-:W-:Y:S01]  /*1f20*/  IMAD.MOV.U32 R92, RZ, RZ, R15.reuse ;  /* 0x000000ffff5c7224 */ /* 0x100fe200078e000f */
[----:B------:R-:W-:Y:S01]  /*1f30*/  PRMT R15, RZ, 0x7610, R15 ;  /* 0x00007610ff0f7816 */ /* 0x000fe2000000000f */
[----:B0-----:R-:W-:-:S05]  /*1f40*/  IMAD.WIDE R80, R9, 0x2, R114 ;  /* 0x0000000209507825 */ /* 0x001fca00078e0272 */
[----:B------:R0:W4:Y:S01]  /*1f50*/  @!P0 LDG.E.U16 R23, desc[UR14][R80.64] ;  /* 0x0000000e50178981 */ /* 0x000122000c1e1500 */
[----:B------:R-:W-:Y:S02]  /*1f60*/  IMAD.MOV.U32 R116, RZ, RZ, R13 ;  /* 0x000000ffff747224 */ /* 0x000fe400078e000d */
[----:B------:R-:W-:Y:S01]  /*1f70*/  IMAD.MOV.U32 R117, RZ, RZ, R87 ;  /* 0x000000ffff757224 */ /* 0x000fe200078e0057 */
[----:B------:R-:W-:Y:S01]  /*1f80*/  PRMT R13, RZ, 0x7610, R13 ;  /* 0x00007610ff0d7816 */ /* 0x000fe2000000000d */
[----:B0-----:R-:W-:-:S05]  /*1f90*/  IMAD.WIDE R80, R9, 0x2, R92 ;  /* 0x0000000209507825 */ /* 0x001fca00078e025c */
[----:B------:R0:W5:Y:S01]  /*1fa0*/  @!P0 LDG.E.U16 R15, desc[UR14][R80.64] ;  /* 0x0000000e500f8981 */ /* 0x000162000c1e1500 */
[--C-:B------:R-:W-:Y:S01]  /*1fb0*/  IMAD.MOV.U32 R118, RZ, RZ, R7.reuse ;  /* 0x000000ffff767224 */ /* 0x100fe200078e0007 */
[----:B------:R-:W-:Y:S01]  /*1fc0*/  PRMT R7, RZ, 0x7610, R7 ;  /* 0x00007610ff077816 */ /* 0x000fe20000000007 */
[----:B------:R-:W-:Y:S02]  /*1fd0*/  IMAD.MOV.U32 R87, RZ, RZ, R86 ;  /* 0x000000ffff577224 */ /* 0x000fe400078e0056 */
[----:B0-----:R-:W-:-:S05]  /*1fe0*/  IMAD.WIDE R80, R9, 0x2, R116 ;  /* 0x0000000209507825 */ /* 0x001fca00078e0274 */
[----:B------:R0:W2:Y:S01]  /*1ff0*/  @!P0 LDG.E.U16 R13, desc[UR14][R80.64] ;  /* 0x0000000e500d8981 */ /* 0x0000a2000c1e1500 */
[--C-:B------:R-:W-:Y:S01]  /*2000*/  IMAD.MOV.U32 R86, RZ, RZ, R11.reuse ;  /* 0x000000ffff567224 */ /* 0x100fe200078e000b */
[----:B------:R-:W-:Y:S01]  /*2010*/  PRMT R11, RZ, 0x7610, R11 ;  /* 0x00007610ff0b7816 */ /* 0x000fe2000000000b */
[----:B0-----:R-:W-:-:S05]  /*2020*/  IMAD.WIDE R80, R9, 0x2, R118 ;  /* 0x0000000209507825 */ /* 0x001fca00078e0276 */
[----:B------:R0:W5:Y:S01]  /*2030*/  @!P0 LDG.E.U16 R7, desc[UR14][R80.64] ;  /* 0x0000000e50078981 */ /* 0x000162000c1e1500 */
[----:B------:R-:W-:Y:S02]  /*2040*/  IMAD.MOV.U32 R88, RZ, RZ, R5 ;  /* 0x000000ffff587224 */ /* 0x000fe400078e0005 */
[----:B0-----:R-:W-:-:S05]  /*2050*/  IMAD.WIDE R80, R9, 0x2, R86 ;  /* 0x0000000209507825 */ /* 0x001fca00078e0256 */
[----:B------:R0:W5:Y:S02]  /*2060*/  @!P0 LDG.E.U16 R11, desc[UR14][R80.64] ;  /* 0x0000000e500b8981 */ /* 0x000164000c1e1500 */
[----:B0-----:R-:W-:-:S05]  /*2070*/  IMAD.WIDE R80, R9, 0x2, R88 ;  /* 0x0000000209507825 */ /* 0x001fca00078e0258 */
[----:B------:R0:W5:Y:S01]  /*2080*/  @!P0 LDG.E.U16 R120, desc[UR14][R80.64] ;  /* 0x0000000e50788981 */ /* 0x000162000c1e1500 */
[----:B------:R-:W-:Y:S01]  /*2090*/  LOP3.LUT R91, R124, 0x30, RZ, 0x3c, !PT ;  /* 0x000000307c5b7812 */ /* 0x000fe200078e3cff */
[----:B------:R-:W-:-:S04]  /*20a0*/  IMAD.SHL.U32 R5, R0, 0x2, RZ ;  /* 0x0000000200057824 */ /* 0x000fc800078e00ff */
[----:B------:R1:W-:Y:S01]  /*20b0*/  STS.U16 [R91+UR12+0x180], R108 ;  /* 0x0001806c5b007988 */ /* 0x0003e2000800040c */
[----:B------:R-:W-:Y:S02]  /*20c0*/  LOP3.LUT R5, R5, 0x7e, RZ, 0xc0, !PT ;  /* 0x0000007e05057812 */ /* 0x000fe400078ec0ff */
[----:B------:R-:W-:Y:S02]  /*20d0*/  LOP3.LUT R109, R124, 0x40, RZ, 0x3c, !PT ;  /* 0x000000407c6d7812 */ /* 0x000fe400078e3cff */
[----:B-1----:R-:W-:Y:S01]  /*20e0*/  SHF.R.S32.HI R108, RZ, 0x6, R0 ;  /* 0x00000006ff6c7819 */ /* 0x002fe20000011400 */
[----:B------:R1:W-:Y:S03]  /*20f0*/  STS.U16 [R91+UR12+0x980], R6 ;  /* 0x000980065b007988 */ /* 0x0003e6000800040c */
[----:B0-----:R-:W-:Y:S01]  /*2100*/  SGXT R80, R108, 0x1 ;  /* 0x000000016c50781a */ /* 0x001fe20000000200 */
[----:B------:R-:W-:Y:S03]  /*2110*/  STS.U16 [R91+UR12+0x580], R85 ;  /* 0x000580555b007988 */ /* 0x000fe6000800040c */
[----:B------:R-:W-:-:S02]  /*2120*/  LOP3.LUT R80, R5, 0x90, R80, 0x78, !PT ;  /* 0x0000009005507812 */ /* 0x000fc400078e7850 */
[C---:B------:R-:W-:Y:S02]  /*2130*/  LOP3.LUT R5, R124.reuse, 0x60, RZ, 0x3c, !PT ;  /* 0x000000607c057812 */ /* 0x040fe400078e3cff */
[----:B-1----:R-:W-:Y:S01]  /*2140*/  LOP3.LUT R6, R124, 0x50, RZ, 0x3c, !PT ;  /* 0x000000507c067812 */ /* 0x002fe200078e3cff */
[----:B------:R-:W-:Y:S04]  /*2150*/  STS.U16 [R91+UR12+0xd80], R107 ;  /* 0x000d806b5b007988 */ /* 0x000fe8000800040c */
        /* <DEDUP_REMOVED lines=15> */
[----:B------:R-:W-:Y:S01]  /*2250*/  STS.U16 [R22+UR12+0xf80], R123 ;  /* 0x000f807b16007988 */ /* 0x000fe2000800040c */
[----:B------:R-:W-:Y:S01]  /*2260*/  UMOV UR4, UR13 ;  /* 0x0000000d00047c82 */ /* 0x000fe20008000000 */
[----:B------:R-:W-:-:S02]  /*2270*/  UMOV UR5, 0x40000040 ;  /* 0x4000004000057882 */ /* 0x000fc40000000000 */
[----:B---3--:R-:W-:Y:S04]  /*2280*/  STS.U16 [R80+UR12+0x2000], R90 ;  /* 0x0020005a50007988 */ /* 0x008fe8000800040c */
[----:B----4-:R-:W-:Y:S04]  /*2290*/  STS.U16 [R80+UR12+0x2200], R23 ;  /* 0x0022001750007988 */ /* 0x010fe8000800040c */
[----:B--2---:R-:W-:Y:S04]  /*22a0*/  STS.U16 [R80+UR12+0x2400], R13 ;  /* 0x0024000d50007988 */ /* 0x004fe8000800040c */
[----:B-----5:R0:W-:Y:S04]  /*22b0*/  STS.U16 [R80+UR12+0x2600], R11 ;  /* 0x0026000b50007988 */ /* 0x0201e8000800040c */
[----:B------:R-:W-:Y:S04]  /*22c0*/  STS.U16 [R21+UR12+0x2100], R17 ;  /* 0x0021001115007988 */ /* 0x000fe8000800040c */
[----:B------:R1:W-:Y:S04]  /*22d0*/  STS.U16 [R21+UR12+0x2300], R15 ;  /* 0x0023000f15007988 */ /* 0x0003e8000800040c */
[----:B------:R2:W-:Y:S04]  /*22e0*/  STS.U16 [R21+UR12+0x2500], R7 ;  /* 0x0025000715007988 */ /* 0x0005e8000800040c */
[----:B------:R3:W-:Y:S01]  /*22f0*/  STS.U16 [R21+UR12+0x2700], R120 ;  /* 0x0027007815007988 */ /* 0x0007e2000800040c */
[----:B------:R4:W-:Y:S06]  /*2300*/  MEMBAR.ALL.CTA ;  /* 0x0000000000007992 */ /* 0x0009ec0000008000 */
[----:B----4-:R-:W4:Y:S02]  /*2310*/  FENCE.VIEW.ASYNC.S ;  /* 0x00000000000073c6 */ /* 0x010f240000000000 */
[----:B----4-:R-:W-:Y:S06]  /*2320*/  BAR.SYNC.DEFER_BLOCKING 0x0 ;  /* 0x0000000000007b1d */ /* 0x010fec0000010000 */
[----:B------:R-:W-:-:S06]  /*2330*/  WARPGROUP.ARRIVE ;  /* 0x00000000000079c5 */ /* 0x000fcc0000000000 */
[----:B------:R-:W-:Y:S01]  /*2340*/  HGMMA.64x32x16.F32 R40, gdesc[UR4].tnspA, R40 ;  /* 0x20600000042879f0 */ /* 0x000fe20008700828 */
[----:B------:R-:W-:Y:S01]  /*2350*/  UMOV UR18, UR6 ;  /* 0x0000000600127c82 */ /* 0x000fe20008000000 */
[----:B------:R-:W-:Y:S02]  /*2360*/  UMOV UR19, UR7 ;  /* 0x0000000700137c82 */ /* 0x000fe40008000000 */
[----:B------:R-:W-:Y:S04]  /*2370*/  HGMMA.64x32x16.F32 R40, gdesc[UR8].tnspA, R40 ;  /* 0x20600000082879f0 */ /* 0x000fe80008700828 */
[----:B------:R-:W-:Y:S01]  /*2380*/  HGMMA.64x32x16.F32 R24, gdesc[UR16].tnspA, R24 ;  /* 0x20600000101879f0 */ /* 0x000fe20008700818 */
[----:B------:R-:W-:Y:S01]  /*2390*/  UMOV UR22, UR10 ;  /* 0x0000000a00167c82 */ /* 0x000fe20008000000 */
[----:B------:R-:W-:Y:S01]  /*23a0*/  UMOV UR23, UR11 ;  /* 0x0000000b00177c82 */ /* 0x000fe20008000000 */
[----:B------:R-:W-:-:S05]  /*23b0*/  VIADD R16, R16, 0xffffffff ;  /* 0xffffffff10107836 */ /* 0x000fca0000000000 */
[----:B------:R-:W-:Y:S01]  /*23c0*/  ISETP.NE.U32.AND P0, PT, R16, RZ, PT ;  /* 0x000000ff1000720c */ /* 0x000fe20003f05070 */
[----:B------:R-:W-:Y:S01]  /*23d0*/  HGMMA.64x32x16.F32 R24, gdesc[UR20].tnspA, R24, gsb0 ;  /* 0x20600000141879f0 */ /* 0x000fe20008000818 */
[----:B------:R-:W-:-:S04]  /*23e0*/  IMAD.WIDE R86, R8, 0x2, R86 ;  /* 0x0000000208567825 */ /* 0x000fc800078e0256 */
[----:B------:R-:W-:-:S04]  /*23f0*/  IMAD.WIDE R92, R8, 0x2, R92 ;  /* 0x00000002085c7825 */ /* 0x000fc800078e025c */
[----:B------:R-:W-:-:S04]  /*2400*/  IMAD.WIDE R88, R8, 0x2, R88 ;  /* 0x0000000208587825 */ /* 0x000fc800078e0258 */
[----:B------:R-:W-:-:S04]  /*2410*/  IMAD.WIDE R110, R8, 0x2, R110 ;  /* 0x00000002086e7825 */ /* 0x000fc800078e026e */
[----:B------:R-:W-:-:S04]  /*2420*/  IMAD.WIDE R118, R8, 0x2, R118 ;  /* 0x0000000208767825 */ /* 0x000fc800078e0276 */
[----:B------:R-:W-:-:S04]  /*2430*/  IMAD.WIDE R116, R8, 0x2, R116 ;  /* 0x0000000208747825 */ /* 0x000fc800078e0274 */
[----:B------:R-:W-:-:S04]  /*2440*/  IMAD.WIDE R114, R8, 0x2, R114 ;  /* 0x0000000208727825 */ /* 0x000fc800078e0272 */
[----:B------:R-:W-:-:S04]  /*2450*/  IMAD.WIDE R112, R8, 0x2, R112 ;  /* 0x0000000208707825 */ /* 0x000fc800078e0270 */
[----:B0-----:R-:W-:Y:S02]  /*2460*/  IMAD.MOV.U32 R11, RZ, RZ, R86 ;  /* 0x000000ffff0b7224 */ /* 0x001fe400078e0056 */
[----:B-1----:R-:W-:Y:S02]  /*2470*/  IMAD.MOV.U32 R15, RZ, RZ, R92 ;  /* 0x000000ffff0f7224 */ /* 0x002fe400078e005c */
[----:B------:R-:W-:Y:S02]  /*2480*/  IMAD.MOV.U32 R5, RZ, RZ, R88 ;  /* 0x000000ffff057224 */ /* 0x000fe400078e0058 */
[----:B------:R-:W-:Y:S02]  /*2490*/  IMAD.MOV.U32 R86, RZ, RZ, R87 ;  /* 0x000000ffff567224 */ /* 0x000fe400078e0057 */
[----:B------:R-:W-:Y:S02]  /*24a0*/  IMAD.MOV.U32 R92, RZ, RZ, R93 ;  /* 0x000000ffff5c7224 */ /* 0x000fe400078e005d */
[----:B------:R-:W-:-:S02]  /*24b0*/  IMAD.MOV.U32 R109, RZ, RZ, R110 ;  /* 0x000000ffff6d7224 */ /* 0x000fc400078e006e */
[----:B--2---:R-:W-:Y:S02]  /*24c0*/  IMAD.MOV.U32 R7, RZ, RZ, R118 ;  /* 0x000000ffff077224 */ /* 0x004fe400078e0076 */
[----:B------:R-:W-:Y:S02]  /*24d0*/  IMAD.MOV.U32 R91, RZ, RZ, R119 ;  /* 0x000000ffff5b7224 */ /* 0x000fe400078e0077 */
[----:B------:R-:W-:Y:S02]  /*24e0*/  IMAD.MOV.U32 R13, RZ, RZ, R116 ;  /* 0x000000ffff0d7224 */ /* 0x000fe400078e0074 */
[----:B------:R-:W-:Y:S02]  /*24f0*/  IMAD.MOV.U32 R87, RZ, RZ, R117 ;  /* 0x000000ffff577224 */ /* 0x000fe400078e0075 */
[----:B------:R-:W-:Y:S02]  /*2500*/  IMAD.MOV.U32 R23, RZ, RZ, R114 ;  /* 0x000000ffff177224 */ /* 0x000fe400078e0072 */
[----:B------:R-:W-:-:S02]  /*2510*/  IMAD.MOV.U32 R88, RZ, RZ, R115 ;  /* 0x000000ffff587224 */ /* 0x000fc400078e0073 */
[----:B------:R-:W-:Y:S01]  /*2520*/  IMAD.WIDE R78, R14, 0x2, R78 ;  /* 0x000000020e4e7825 */ /* 0x000fe200078e024e */
[----:B------:R-:W-:-:S03]  /*2530*/  WARPGROUP.DEPBAR.LE gsb0, 0x0 ;  /* 0x00008000000079c5 */ /* 0x000fc60000010000 */
[----:B------:R-:W-:Y:S02]  /*2540*/  IMAD.MOV.U32 R17, RZ, RZ, R112 ;  /* 0x000000ffff117224 */ /* 0x000fe400078e0070 */
[----:B------:R-:W-:Y:S02]  /*2550*/  IMAD.MOV.U32 R93, RZ, RZ, R113 ;  /* 0x000000ffff5d7224 */ /* 0x000fe400078e0071 */
[----:B------:R-:W-:Y:S02]  /*2560*/  IMAD.MOV.U32 R110, RZ, RZ, R111 ;  /* 0x000000ffff6e7224 */ /* 0x000fe400078e006f */
[----:B------:R-:W-:Y:S01]  /*2570*/  VIADD R20, R20, 0xffffffe0 ;  /* 0xffffffe014147836 */ /* 0x000fe20000000000 */
[----:B---3--:R-:W-:Y:S06]  /*2580*/  @P0 BRA `(.L_x_1) ;  /* 0xffffffec00d00947 */ /* 0x008fec000383ffff */
[----:B------:R-:W-:Y:S02]  /*2590*/  F2FP.F16.F32.PACK_AB R39, R39, R38 ;  /* 0x000000262727723e */ /* 0x000fe400000000ff */
[----:B------:R-:W-:Y:S02]  /*25a0*/  F2FP.F16.F32.PACK_AB R35, R35, R34 ;  /* 0x000000222323723e */ /* 0x000fe400000000ff */
[----:B------:R-:W-:Y:S02]  /*25b0*/  F2FP.F16.F32.PACK_AB R31, R31, R30 ;  /* 0x0000001e1f1f723e */ /* 0x000fe400000000ff */
[----:B------:R-:W-:Y:S02]  /*25c0*/  F2FP.F16.F32.PACK_AB R27, R27, R26 ;  /* 0x0000001a1b1b723e */ /* 0x000fe400000000ff */
[----:B------:R-:W-:Y:S02]  /*25d0*/  F2FP.F16.F32.PACK_AB R38, R37, R36 ;  /* 0x000000242526723e */ /* 0x000fe400000000ff */
[----:B------:R-:W-:-:S02]  /*25e0*/  F2FP.F16.F32.PACK_AB R34, R33, R32 ;  /* 0x000000202122723e */ /* 0x000fc400000000ff */
        /* <DEDUP_REMOVED lines=9> */
[----:B------:R-:W-:-:S07]  /*2680*/  F2FP.F16.F32.PACK_AB R24, R41, R40 ;  /* 0x000000282918723e */ /* 0x000fce00000000ff */
.L_x_0:
[----:B------:R-:W0:Y:S01]  /*2690*/  S2R R4, SR_TID.X ;  /* 0x0000000000047919 */ /* 0x000e220000002100 */
[----:B------:R-:W-:Y:S01]  /*26a0*/  ULDC.64 UR6, c[0x0][0x228] ;  /* 0x00008a0000067ab9 */ /* 0x000fe20000000a00 */
[----:B------:R-:W-:Y:S01]  /*26b0*/  ULDC UR4, c[0x0][0x244] ;  /* 0x0000910000047ab9 */ /* 0x000fe20000000800 */
[----:B------:R-:W-:Y:S01]  /*26c0*/  BAR.SYNC.DEFER_BLOCKING 0x0 ;  /* 0x0000000000007b1d */ /* 0x000fe20000010000 */
[C---:B------:R-:W-:Y:S01]  /*26d0*/  ISETP.GE.AND P0, PT, R2.reuse, UR6, PT ;  /* 0x0000000602007c0c */ /* 0x040fe2000bf06270 */
[----:B------:R-:W-:Y:S02]  /*26e0*/  IMAD R2, R2, UR4, RZ ;  /* 0x0000000402027c24 */ /* 0x000fe4000f8e02ff */
[----:B------:R-:W-:Y:S02]  /*26f0*/  VIADD R17, R3, 0x5 ;  /* 0x0000000503117836 */ /* 0x000fe40000000000 */
[----:B------:R-:W-:Y:S01]  /*2700*/  ULDC UR6, c[0x0][0x248] ;  /* 0x0000920000067ab9 */ /* 0x000fe20000000800 */
[----:B------:R-:W-:Y:S01]  /*2710*/  ULDC.64 UR4, c[0x0][0x220] ;  /* 0x0000880000047ab9 */ /* 0x000fe20000000a00 */
[----:B------:R-:W1:Y:S01]  /*2720*/  S2R R6, SR_TID.X ;  /* 0x0000000000067919 */ /* 0x000e620000002100 */
[----:B0-----:R-:W-:-:S02]  /*2730*/  IMAD.SHL.U32 R0, R4, 0x10, RZ ;  /* 0x0000001004007824 */ /* 0x001fc400078e00ff */
[----:B------:R-:W-:-:S03]  /*2740*/  IMAD.SHL.U32 R4, R4, 0x40, RZ ;  /* 0x0000004004047824 */ /* 0x000fc600078e00ff */
[----:B------:R-:W-:Y:S02]  /*2750*/  LOP3.LUT R0, R0, 0xf0, RZ, 0xc0, !PT ;  /* 0x000000f000007812 */ /* 0x000fe400078ec0ff */
[----:B------:R-:W-:Y:S01]  /*2760*/  LOP3.LUT R5, R4, 0x400, RZ, 0xc0, !PT ;  /* 0x0000040004057812 */ /* 0x000fe200078ec0ff */
[----:B------:R-:W-:-:S03]  /*2770*/  VIADD R4, R3, 0x3 ;  /* 0x0000000303047836 */ /* 0x000fc60000000000 */
[----:B------:R-:W-:Y:S01]  /*2780*/  IADD3 R0, R5, UR12, R0 ;  /* 0x0000000c05007c10 */ /* 0x000fe2000fffe000 */
[----:B------:R-:W-:Y:S01]  /*2790*/  VIADD R5, R3, 0x2 ;  /* 0x0000000203057836 */ /* 0x000fe20000000000 */
[C---:B-1----:R-:W-:Y:S02]  /*27a0*/  LOP3.LUT R7, R6.reuse, 0x60, RZ, 0xc0, !PT ;  /* 0x0000006006077812 */ /* 0x042fe400078ec0ff */
[----:B------:R-:W-:Y:S02]  /*27b0*/  LOP3.LUT R16, R6, 0x7f, RZ, 0xc0, !PT ;  /* 0x0000007f06107812 */ /* 0x000fe400078ec0ff */
[----:B------:R-:W-:Y:S01]  /*27c0*/  ISETP.LT.AND P4, PT, R5, UR7, !P0 ;  /* 0x0000000705007c0c */ /* 0x000fe2000c781270 */
[----:B------:R-:W-:Y:S01]  /*27d0*/  IMAD R40, R7, 0x8, R0 ;  /* 0x0000000807287824 */ /* 0x000fe200078e0200 */
[----:B------:R-:W-:Y:S01]  /*27e0*/  LEA R16, R16, UR12, 0x4 ;  /* 0x0000000c10107c11 */ /* 0x000fe2000f8e20ff */
[C---:B------:R-:W-:Y:S01]  /*27f0*/  VIADD R0, R3.reuse, 0x1 ;  /* 0x0000000103007836 */ /* 0x040fe20000000000 */
[----:B------:R-:W-:Y:S01]  /*2800*/  ISETP.LT.AND P3, PT, R4, UR7, !P0 ;  /* 0x0000000704007c0c */ /* 0x000fe2000c761270 */
[C---:B------:R-:W-:Y:S01]  /*2810*/  IMAD R5, R3.reuse, UR6, RZ ;  /* 0x0000000603057c24 */ /* 0x040fe2000f8e02ff */
[----:B------:R0:W-:Y:S01]  /*2820*/  STSM.16.M88.4 [R40], R24 ;  /* 0x0000001828007844 */ /* 0x0001e20000000200 */
[----:B------:R-:W-:Y:S01]  /*2830*/  BAR.SYNC.DEFER_BLOCKING 0x0 ;  /* 0x0000000000007b1d */ /* 0x000fe20000010000 */
[----:B------:R-:W-:Y:S01]  /*2840*/  ISETP.LT.AND P5, PT, R0, UR7, !P0 ;  /* 0x0000000700007c0c */ /* 0x000fe2000c7a1270 */
[----:B------:R-:W-:-:S02]  /*2850*/  VIADD R0, R3, 0x4 ;  /* 0x0000000403007836 */ /* 0x000fc40000000000 */
[----:B------:R-:W-:-:S03]  /*2860*/  VIADD R21, R5, UR6 ;  /* 0x0000000605157c36 */ /* 0x000fc60008000000 */
[----:B------:R-:W-:Y:S01]  /*2870*/  ISETP.LT.AND P2, PT, R0, UR7, !P0 ;  /* 0x0000000700007c0c */ /* 0x000fe2000c741270 */
[----:B------:R-:W-:Y:S01]  /*2880*/  VIADD R23, R21, UR6 ;  /* 0x0000000615177c36 */ /* 0x000fe20008000000 */
[----:B------:R-:W-:-:S03]  /*2890*/  LEA R0, P1, R2, UR4, 0x1 ;  /* 0x0000000402007c11 */ /* 0x000fc6000f8208ff */
[----:B0-----:R-:W-:Y:S01]  /*28a0*/  VIADD R25, R23, UR6 ;  /* 0x0000000617197c36 */ /* 0x001fe20008000000 */
[----:B------:R-:W-:Y:S02]  /*28b0*/  LEA.HI.X.SX32 R2, R2, UR5, 0x1, P1 ;  /* 0x0000000502027c11 */ /* 0x000fe400088f0eff */
[----:B------:R-:W-:Y:S02]  /*28c0*/  LEA R18, P6, R5, R0, 0x1 ;  /* 0x0000000005127211 */ /* 0x000fe400078c08ff */
[----:B------:R-:W-:Y:S02]  /*28d0*/  ISETP.LT.AND P1, PT, R3, UR7, !P0 ;  /* 0x0000000703007c0c */ /* 0x000fe4000c721270 */
[----:B------:R-:W-:Y:S02]  /*28e0*/  LEA.HI.X.SX32 R19, R5, R2, 0x1, P6 ;  /* 0x0000000205137211 */ /* 0x000fe400030f0eff */
[C---:B------:R-:W-:Y:S01]  /*28f0*/  LEA R20, P6, R21.reuse, R0, 0x1 ;  /* 0x0000000015147211 */ /* 0x040fe200078c08ff */
[----:B------:R-:W0:Y:S03]  /*2900*/  LDS.128 R12, [R16] ;  /* 0x00000000100c7984 */ /* 0x000e260000000c00 */
[----:B------:R-:W-:Y:S01]  /*2910*/  LEA.HI.X.SX32 R21, R21, R2, 0x1, P6 ;  /* 0x0000000215157211 */ /* 0x000fe200030f0eff */
[----:B------:R-:W-:Y:S01]  /*2920*/  BAR.SYNC.DEFER_BLOCKING 0x0 ;  /* 0x0000000000007b1d */ /* 0x000fe20000010000 */
[----:B------:R-:W-:-:S04]  /*2930*/  LEA R22, P6, R23, R0, 0x1 ;  /* 0x0000000017167211 */ /* 0x000fc800078c08ff */
[----:B------:R-:W-:Y:S01]  /*2940*/  LEA.HI.X.SX32 R23, R23, R2, 0x1, P6 ;  /* 0x0000000217177211 */ /* 0x000fe200030f0eff */
[----:B------:R-:W-:Y:S02]  /*2950*/  STSM.16.M88.4 [R40], R28 ;  /* 0x0000001c28007844 */ /* 0x000fe40000000200 */
[----:B------:R-:W-:Y:S06]  /*2960*/  BAR.SYNC.DEFER_BLOCKING 0x0 ;  /* 0x0000000000007b1d */ /* 0x000fec0000010000 */
[----:B------:R-:W1:Y:S02]  /*2970*/  LDS.128 R8, [R16] ;  /* 0x0000000010087984 */ /* 0x000e640000000c00 */
[----:B------:R-:W-:Y:S06]  /*2980*/  BAR.SYNC.DEFER_BLOCKING 0x0 ;  /* 0x0000000000007b1d */ /* 0x000fec0000010000 */
[----:B------:R-:W-:Y:S02]  /*2990*/  STSM.16.M88.4 [R40], R32 ;  /* 0x0000002028007844 */ /* 0x000fe40000000200 */
[----:B------:R-:W-:Y:S06]  /*29a0*/  BAR.SYNC.DEFER_BLOCKING 0x0 ;  /* 0x0000000000007b1d */ /* 0x000fec0000010000 */
[----:B------:R-:W2:Y:S02]  /*29b0*/  LDS.128 R4, [R16] ;  /* 0x0000000010047984 */ /* 0x000ea40000000c00 */
[----:B------:R-:W-:Y:S06]  /*29c0*/  BAR.SYNC.DEFER_BLOCKING 0x0 ;  /* 0x0000000000007b1d */ /* 0x000fec0000010000 */
[----:B------:R-:W-:Y:S02]  /*29d0*/  STSM.16.M88.4 [R40], R36 ;  /* 0x0000002428007844 */ /* 0x000fe40000000200 */
[----:B------:R-:W-:Y:S06]  /*29e0*/  BAR.SYNC.DEFER_BLOCKING 0x0 ;  /* 0x0000000000007b1d */ /* 0x000fec0000010000 */
[----:B0-----:R0:W-:Y:S01]  /*29f0*/  @P1 STG.E.U16 desc[UR14][R18.64], R12 ;  /* 0x0000000c12001986 */ /* 0x0011e2000c10150e */
[----:B------:R-:W-:Y:S01]  /*2a00*/  ISETP.LT.AND P1, PT, R17, UR7, !P0 ;  /* 0x0000000711007c0c */ /* 0x000fe2000c721270 */
[C---:B------:R-:W-:Y:S01]  /*2a10*/  VIADD R17, R3.reuse, 0x6 ;  /* 0x0000000603117836 */ /* 0x040fe20000000000 */
[----:B0-----:R-:W-:Y:S01]  /*2a20*/  PRMT R19, R12, 0x7632, R19 ;  /* 0x000076320c137816 */ /* 0x001fe20000000013 */
[----:B------:R-:W-:Y:S01]  /*2a30*/  VIADD R12, R3, 0x7 ;  /* 0x00000007030c7836 */ /* 0x000fe20000000000 */
[----:B------:R-:W-:-:S03]  /*2a40*/  LEA R18, P6, R25, R0, 0x1 ;  /* 0x0000000019127211 */ /* 0x000fc600078c08ff */
[----:B------:R0:W-:Y:S01]  /*2a50*/  @P5 STG.E.U16 desc[UR14][R20.64], R19 ;  /* 0x0000001314005986 */ /* 0x0001e2000c10150e */
[----:B------:R-:W-:Y:S01]  /*2a60*/  ISETP.LT.AND P5, PT, R17, UR7, !P0 ;  /* 0x0000000711007c0c */ /* 0x000fe2000c7a1270 */
[----:B------:R-:W-:Y:S02]  /*2a70*/  VIADD R17, R25, UR6 ;  /* 0x0000000619117c36 */ /* 0x000fe40008000000 */
[----:B------:R3:W-:Y:S01]  /*2a80*/  @P4 STG.E.U16 desc[UR14][R22.64], R13 ;  /* 0x0000000d16004986 */ /* 0x0007e2000c10150e */
[----:B------:R-:W-:Y:S01]  /*2a90*/  ISETP.LT.AND P4, PT, R12, UR7, !P0 ;  /* 0x000000070c007c0c */ /* 0x000fe2000c781270 */
[----:B------:R-:W-:Y:S01]  /*2aa0*/  VIADD R12, R3, 0x8 ;  /* 0x00000008030c7836 */ /* 0x000fe20000000000 */
[----:B0-----:R-:W-:Y:S01]  /*2ab0*/  LEA.HI.X.SX32 R19, R25, R2, 0x1, P6 ;  /* 0x0000000219137211 */ /* 0x001fe200030f0eff */
[C---:B------:R-:W-:Y:S01]  /*2ac0*/  VIADD R21, R17.reuse, UR6 ;  /* 0x0000000611157c36 */ /* 0x040fe20008000000 */
[----:B------:R-:W-:Y:S02]  /*2ad0*/  LEA R24, P6, R17, R0, 0x1 ;  /* 0x0000000011187211 */ /* 0x000fe400078c08ff */
[----:B---3--:R-:W-:Y:S01]  /*2ae0*/  PRMT R23, R13, 0x7632, R23 ;  /* 0x000076320d177816 */ /* 0x008fe20000000017 */
[----:B------:R-:W-:Y:S01]  /*2af0*/  VIADD R13, R21, UR6 ;  /* 0x00000006150d7c36 */ /* 0x000fe20008000000 */
[----:B------:R-:W-:Y:S01]  /*2b00*/  LEA.HI.X.SX32 R25, R17, R2, 0x1, P6 ;  /* 0x0000000211197211 */ /* 0x000fe200030f0eff */
[----:B------:R-:W-:Y:S01]  /*2b10*/  VIADD R17, R3, 0xa ;  /* 0x0000000a03117836 */ /* 0x000fe20000000000 */
[----:B------:R-:W-:Y:S01]  /*2b20*/  LEA R20, P6, R21, R0, 0x1 ;  /* 0x0000000015147211 */ /* 0x000fe200078c08ff */
[----:B------:R0:W-:Y:S01]  /*2b30*/  @P3 STG.E.U16 desc[UR14][R18.64], R23 ;  /* 0x0000001712003986 */ /* 0x0001e2000c10150e */
[----:B------:R-:W-:Y:S01]  /*2b40*/  ISETP.LT.AND P3, PT, R12, UR7, !P0 ;  /* 0x000000070c007c0c */ /* 0x000fe2000c761270 */
[----:B------:R-:W-:Y:S01]  /*2b50*/  VIADD R12, R3, 0x9 ;  /* 0x00000009030c7836 */ /* 0x000fe20000000000 */
[----:B------:R-:W-:Y:S01]  /*2b60*/  LEA.HI.X.SX32 R21, R21, R2, 0x1, P6 ;  /* 0x0000000215157211 */ /* 0x000fe200030f0eff */
[----:B------:R3:W-:Y:S03]  /*2b70*/  @P2 STG.E.U16 desc[UR14][R24.64], R14 ;  /* 0x0000000e18002986 */ /* 0x0007e6000c10150e */
[----:B------:R-:W-:-:S02]  /*2b80*/  ISETP.LT.AND P2, PT, R12, UR7, !P0 ;  /* 0x000000070c007c0c */ /* 0x000fc4000c741270 */
[C---:B------:R-:W-:Y:S01]  /*2b90*/  LEA R12, P6, R13.reuse, R0, 0x1 ;  /* 0x000000000d0c7211 */ /* 0x040fe200078c08ff */
[----:B0-----:R-:W-:-:S03]  /*2ba0*/  VIADD R19, R13, UR6 ;  /* 0x000000060d137c36 */ /* 0x001fc60008000000 */
[----:B------:R-:W-:Y:S02]  /*2bb0*/  LEA.HI.X.SX32 R13, R13, R2, 0x1, P6 ;  /* 0x000000020d0d7211 */ /* 0x000fe400030f0eff */
[----:B---3--:R-:W-:Y:S01]  /*2bc0*/  PRMT R25, R14, 0x7632, R25 ;  /* 0x000076320e197816 */ /* 0x008fe20000000019 */
[----:B------:R-:W-:Y:S01]  /*2bd0*/  VIADD R14, R3, 0xb ;  /* 0x0000000b030e7836 */ /* 0x000fe20000000000 */
[----:B------:R-:W-:Y:S02]  /*2be0*/  LEA R18, P6, R19, R0, 0x1 ;  /* 0x0000000013127211 */ /* 0x000fe400078c08ff */
[----:B------:R-:W-:Y:S01]  /*2bf0*/  PRMT R24, R15, 0x7632, R24 ;  /* 0x000076320f187816 */ /* 0x000fe20000000018 */
[----:B------:R0:W-:Y:S01]  /*2c00*/  @P1 STG.E.U16 desc[UR14][R20.64], R25 ;  /* 0x0000001914001986 */ /* 0x0001e2000c10150e */
[----:B------:R-:W-:Y:S01]  /*2c10*/  ISETP.LT.AND P1, PT, R17, UR7, !P0 ;  /* 0x0000000711007c0c */ /* 0x000fe2000c721270 */
[C---:B------:R-:W-:Y:S01]  /*2c20*/  VIADD R17, R19.reuse, UR6 ;  /* 0x0000000613117c36 */ /* 0x040fe20008000000 */
[----:B------:R-:W-:Y:S01]  /*2c30*/  LEA.HI.X.SX32 R19, R19, R2, 0x1, P6 ;  /* 0x0000000213137211 */ /* 0x000fe200030f0eff */
[----:B------:R3:W-:Y:S01]  /*2c40*/  @P5 STG.E.U16 desc[UR14][R12.64], R15 ;  /* 0x0000000f0c005986 */ /* 0x0007e2000c10150e */
[----:B------:R-:W-:Y:S01]  /*2c50*/  ISETP.LT.AND P5, PT, R14, UR7, !P0 ;  /* 0x000000070e007c0c */ /* 0x000fe2000c7a1270 */
[----:B------:R-:W-:Y:S01]  /*2c60*/  VIADD R14, R3, 0xc ;  /* 0x0000000c030e7836 */ /* 0x000fe20000000000 */
[C---:B------:R-:W-:Y:S01]  /*2c70*/  LEA R22, P6, R17.reuse, R0, 0x1 ;  /* 0x0000000011167211 */ /* 0x040fe200078c08ff */
[----:B------:R4:W-:Y:S03]  /*2c80*/  @P4 STG.E.U16 desc[UR14][R18.64], R24 ;  /* 0x0000001812004986 */ /* 0x0009e6000c10150e */
[C---:B------:R-:W-:Y:S01]  /*2c90*/  LEA.HI.X.SX32 R23, R17.reuse, R2, 0x1, P6 ;  /* 0x0000000211177211 */ /* 0x040fe200030f0eff */
[----:B0-----:R-:W-:Y:S01]  /*2ca0*/  VIADD R21, R17, UR6 ;  /* 0x0000000611157c36 */ /* 0x001fe20008000000 */
[----:B------:R-:W-:Y:S01]  /*2cb0*/  ISETP.LT.AND P4, PT, R14, UR7, !P0 ;  /* 0x000000070e007c0c */ /* 0x000fe2000c781270 */
[----:B------:R-:W-:-:S02]  /*2cc0*/  VIADD R14, R3, 0xe ;  /* 0x0000000e030e7836 */ /* 0x000fc40000000000 */
[----:B---3--:R-:W-:Y:S01]  /*2cd0*/  VIADD R12, R3, 0xd ;  /* 0x0000000d030c7836 */ /* 0x008fe20000000000 */
[C---:B------:R-:W-:Y:S01]  /*2ce0*/  LEA R20, P6, R21.reuse, R0, 0x1 ;  /* 0x0000000015147211 */ /* 0x040fe200078c08ff */
[C---:B------:R-:W-:Y:S01]  /*2cf0*/  VIADD R13, R21.reuse, UR6 ;  /* 0x00000006150d7c36 */ /* 0x040fe20008000000 */
[----:B-1----:R0:W-:Y:S01]  /*2d00*/  @P3 STG.E.U16 desc[UR14][R22.64], R8 ;  /* 0x0000000816003986 */ /* 0x0021e2000c10150e */
[----:B----4-:R-:W-:Y:S02]  /*2d10*/  PRMT R19, R8, 0x7632, R19 ;  /* 0x0000763208137816 */ /* 0x010fe40000000013 */
[----:B------:R-:W-:Y:S01]  /*2d20*/  LEA.HI.X.SX32 R21, R21, R2, 0x1, P6 ;  /* 0x0000000215157211 */ /* 0x000fe200030f0eff */
[C---:B------:R-:W-:Y:S01]  /*2d30*/  VIADD R15, R13.reuse, UR6 ;  /* 0x000000060d0f7c36 */ /* 0x040fe20008000000 */
[----:B------:R-:W-:Y:S02]  /*2d40*/  ISETP.LT.AND P3, PT, R12, UR7, !P0 ;  /* 0x000000070c007c0c */ /* 0x000fe4000c761270 */
[----:B------:R-:W-:Y:S01]  /*2d50*/  LEA R12, P6, R13, R0, 0x1 ;  /* 0x000000000d0c7211 */ /* 0x000fe200078c08ff */
[----:B------:R1:W-:Y:S01]  /*2d60*/  @P2 STG.E.U16 desc[UR14][R20.64], R19 ;  /* 0x0000001314002986 */ /* 0x0003e2000c10150e */
[----:B------:R-:W-:Y:S01]  /*2d70*/  ISETP.LT.AND P2, PT, R14, UR7, !P0 ;  /* 0x000000070e007c0c */ /* 0x000fe2000c741270 */
[----:B------:R-:W-:Y:S01]  /*2d80*/  VIADD R17, R15, UR6 ;  /* 0x000000060f117c36 */ /* 0x000fe20008000000 */
[----:B------:R-:W-:Y:S01]  /*2d90*/  LEA.HI.X.SX32 R13, R13, R2, 0x1, P6 ;  /* 0x000000020d0d7211 */ /* 0x000fe200030f0eff */
[----:B0-----:R-:W-:Y:S01]  /*2da0*/  VIADD R8, R3, 0xf ;  /* 0x0000000f03087836 */ /* 0x001fe20000000000 */
[----:B------:R-:W-:-:S03]  /*2db0*/  LEA R14, P6, R15, R0, 0x1 ;  /* 0x000000000f0e7211 */ /* 0x000fc600078c08ff */
[----:B------:R0:W-:Y:S01]  /*2dc0*/  @P1 STG.E.U16 desc[UR14][R12.64], R9 ;  /* 0x000000090c001986 */ /* 0x0001e2000c10150e */
[----:B------:R-:W-:Y:S01]  /*2dd0*/  ISETP.LT.AND P1, PT, R8, UR7, !P0 ;  /* 0x0000000708007c0c */ /* 0x000fe2000c721270 */
[----:B------:R-:W-:Y:S01]  /*2de0*/  VIADD R8, R3, 0x10 ;  /* 0x0000001003087836 */ /* 0x000fe20000000000 */
[----:B------:R-:W-:Y:S01]  /*2df0*/  LEA.HI.X.SX32 R15, R15, R2, 0x1, P6 ;  /* 0x000000020f0f7211 */ /* 0x000fe200030f0eff */
[C---:B-1----:R-:W-:Y:S01]  /*2e00*/  VIADD R21, R17.reuse, UR6 ;  /* 0x0000000611157c36 */ /* 0x042fe20008000000 */
[----:B------:R-:W-:-:S04]  /*2e10*/  LEA R18, P6, R17, R0, 0x1 ;  /* 0x0000000011127211 */ /* 0x000fc800078c08ff */
[----:B------:R-:W-:Y:S02]  /*2e20*/  LEA.HI.X.SX32 R19, R17, R2, 0x1, P6 ;  /* 0x0000000211137211 */ /* 0x000fe400030f0eff */
[----:B------:R-:W-:Y:S01]  /*2e30*/  LEA R20, P6, R21, R0, 0x1 ;  /* 0x0000000015147211 */ /* 0x000fe200078c08ff */
[----:B0-----:R-:W-:Y:S01]  /*2e40*/  VIADD R12, R3, 0x12 ;  /* 0x00000012030c7836 */ /* 0x001fe20000000000 */
[----:B------:R-:W-:Y:S01]  /*2e50*/  PRMT R13, R9, 0x7632, R13 ;  /* 0x00007632090d7816 */ /* 0x000fe2000000000d */
[C---:B------:R-:W-:Y:S01]  /*2e60*/  VIADD R9, R21.reuse, UR6 ;  /* 0x0000000615097c36 */ /* 0x040fe20008000000 */
[----:B------:R-:W-:Y:S02]  /*2e70*/  LEA.HI.X.SX32 R21, R21, R2, 0x1, P6 ;  /* 0x0000000215157211 */ /* 0x000fe400030f0eff */
[----:B------:R-:W-:Y:S01]  /*2e80*/  PRMT R17, R10, 0x7632, R17 ;  /* 0x000076320a117816 */ /* 0x000fe20000000011 */
[----:B------:R0:W-:Y:S01]  /*2e90*/  @P5 STG.E.U16 desc[UR14][R14.64], R13 ;  /* 0x0000000d0e005986 */ /* 0x0001e2000c10150e */
[----:B------:R-:W-:Y:S01]  /*2ea0*/  ISETP.LT.AND P5, PT, R8, UR7, !P0 ;  /* 0x0000000708007c0c */ /* 0x000fe2000c7a1270 */
[----:B------:R-:W-:-:S02]  /*2eb0*/  VIADD R8, R3, 0x11 ;  /* 0x0000001103087836 */ /* 0x000fc40000000000 */
[----:B------:R1:W-:Y:S03]  /*2ec0*/  @P4 STG.E.U16 desc[UR14][R18.64], R10 ;  /* 0x0000000a12004986 */ /* 0x0003e6000c10150e */
[----:B------:R-:W-:Y:S01]  /*2ed0*/  ISETP.LT.AND P4, PT, R8, UR7, !P0 ;  /* 0x0000000708007c0c */ /* 0x000fe2000c781270 */
[----:B------:R3:W-:Y:S01]  /*2ee0*/  @P3 STG.E.U16 desc[UR14][R20.64], R17 ;  /* 0x0000001114003986 */ /* 0x0007e2000c10150e */
[C---:B------:R-:W-:Y:S02]  /*2ef0*/  LEA R8, P6, R9.reuse, R0, 0x1 ;  /* 0x0000000009087211 */ /* 0x040fe400078c08ff */
[----:B------:R-:W-:Y:S01]  /*2f00*/  ISETP.LT.AND P3, PT, R12, UR7, !P0 ;  /* 0x000000070c007c0c */ /* 0x000fe2000c761270 */
[C---:B0-----:R-:W-:Y:S01]  /*2f10*/  VIADD R13, R9.reuse, UR6 ;  /* 0x00000006090d7c36 */ /* 0x041fe20008000000 */
[----:B------:R-:W-:-:S03]  /*2f20*/  LEA.HI.X.SX32 R9, R9, R2, 0x1, P6 ;  /* 0x0000000209097211 */ /* 0x000fc600030f0eff */
[C---:B------:R-:W-:Y:S01]  /*2f30*/  VIADD R15, R13.reuse, UR6 ;  /* 0x000000060d0f7c36 */ /* 0x040fe20008000000 */
[----:B------:R-:W-:Y:S01]  /*2f40*/  LEA R12, P6, R13, R0, 0x1 ;  /* 0x000000000d0c7211 */ /* 0x000fe200078c08ff */
[----:B------:R0:W-:Y:S01]  /*2f50*/  @P2 STG.E.U16 desc[UR14][R8.64], R11 ;  /* 0x0000000b08002986 */ /* 0x0001e2000c10150e */
[----:B-1----:R-:W-:Y:S01]  /*2f60*/  PRMT R19, R11, 0x7632, R19 ;  /* 0x000076320b137816 */ /* 0x002fe20000000013 */
[----:B---3--:R-:W-:Y:S01]  /*2f70*/  VIADD R17, R15, UR6 ;  /* 0x000000060f117c36 */ /* 0x008fe20008000000 */
[----:B------:R-:W-:Y:S01]  /*2f80*/  LEA.HI.X.SX32 R13, R13, R2, 0x1, P6 ;  /* 0x000000020d0d7211 */ /* 0x000fe200030f0eff */
[----:B------:R-:W-:Y:S01]  /*2f90*/  VIADD R10, R3, 0x13 ;  /* 0x00000013030a7836 */ /* 0x000fe20000000000 */
[----:B------:R-:W-:-:S03]  /*2fa0*/  LEA R14, P6, R15, R0, 0x1 ;  /* 0x000000000f0e7211 */ /* 0x000fc600078c08ff */
[----:B------:R1:W-:Y:S01]  /*2fb0*/  @P1 STG.E.U16 desc[UR14][R12.64], R19 ;  /* 0x000000130c001986 */ /* 0x0003e2000c10150e */
[----:B------:R-:W-:Y:S02]  /*2fc0*/  LEA.HI.X.SX32 R15, R15, R2, 0x1, P6 ;  /* 0x000000020f0f7211 */ /* 0x000fe400030f0eff */
[C---:B------:R-:W-:Y:S01]  /*2fd0*/  LEA R18, P6, R17.reuse, R0, 0x1 ;  /* 0x0000000011127211 */ /* 0x040fe200078c08ff */
[----:B0-----:R-:W-:Y:S01]  /*2fe0*/  VIADD R9, R17, UR6 ;  /* 0x0000000611097c36 */ /* 0x001fe20008000000 */
[----:B------:R-:W-:Y:S01]  /*2ff0*/  ISETP.LT.AND P2, PT, R10, UR7, !P0 ;  /* 0x000000070a007c0c */ /* 0x000fe2000c741270 */
[C---:B------:R-:W-:Y:S01]  /*3000*/  VIADD R8, R3.reuse, 0x15 ;  /* 0x0000001503087836 */ /* 0x040fe20000000000 */
[----:B--2---:R0:W-:Y:S01]  /*3010*/  @P5 STG.E.U16 desc[UR14][R14.64], R4 ;  /* 0x000000040e005986 */ /* 0x0041e2000c10150e */
[----:B------:R-:W-:-:S03]  /*3020*/  VIADD R10, R3, 0x14 ;  /* 0x00000014030a7836 */ /* 0x000fc60000000000 */
[----:B------:R-:W-:Y:S01]  /*3030*/  ISETP.LT.AND P5, PT, R8, UR7, !P0 ;  /* 0x0000000708007c0c */ /* 0x000fe2000c7a1270 */
[----:B------:R-:W-:Y:S01]  /*3040*/  VIADD R8, R3, 0x16 ;  /* 0x0000001603087836 */ /* 0x000fe20000000000 */
[----:B-1----:R-:W-:Y:S02]  /*3050*/  LEA.HI.X.SX32 R19, R17, R2, 0x1, P6 ;  /* 0x0000000211137211 */ /* 0x002fe400030f0eff */
[C---:B------:R-:W-:Y:S02]  /*3060*/  LEA R20, P6, R9.reuse, R0, 0x1 ;  /* 0x0000000009147211 */ /* 0x040fe400078c08ff */
[----:B------:R-:W-:Y:S02]  /*3070*/  PRMT R13, R4, 0x7632, R13 ;  /* 0x00007632040d7816 */ /* 0x000fe4000000000d */
[C---:B------:R-:W-:Y:S01]  /*3080*/  LEA.HI.X.SX32 R21, R9.reuse, R2, 0x1, P6 ;  /* 0x0000000209157211 */ /* 0x040fe200030f0eff */
[----:B------:R-:W-:Y:S01]  /*3090*/  VIADD R9, R9, UR6 ;  /* 0x0000000609097c36 */ /* 0x000fe20008000000 */
[----:B------:R-:W-:Y:S01]  /*30a0*/  ISETP.LT.AND P1, PT, R10, UR7, !P0 ;  /* 0x000000070a007c0c */ /* 0x000fe2000c721270 */
[----:B------:R1:W-:Y:S01]  /*30b0*/  @P4 STG.E.U16 desc[UR14][R18.64], R13 ;  /* 0x0000000d12004986 */ /* 0x0003e2000c10150e */
[----:B------:R-:W-:Y:S01]  /*30c0*/  ISETP.LT.AND P4, PT, R8, UR7, !P0 ;  /* 0x0000000708007c0c */ /* 0x000fe2000c781270 */
[C---:B0-----:R-:W-:Y:S01]  /*30d0*/  VIADD R15, R9.reuse, UR6 ;  /* 0x00000006090f7c36 */ /* 0x041fe20008000000 */
[----:B------:R-:W-:Y:S01]  /*30e0*/  LEA R12, P6, R9, R0, 0x1 ;  /* 0x00000000090c7211 */ /* 0x000fe200078c08ff */
[----:B------:R-:W-:Y:S01]  /*30f0*/  VIADD R4, R3, 0x17 ;  /* 0x0000001703047836 */ /* 0x000fe20000000000 */
[----:B------:R0:W-:Y:S01]  /*3100*/  @P3 STG.E.U16 desc[UR14][R20.64], R5 ;  /* 0x0000000514003986 */ /* 0x0001e2000c10150e */
[----:B------:R-:W-:-:S03]  /*3110*/  VIADD R17, R15, UR6 ;  /* 0x000000060f117c36 */ /* 0x000fc60008000000 */
[----:B------:R-:W-:Y:S01]  /*3120*/  ISETP.LT.AND P3, PT, R4, UR7, !P0 ;  /* 0x0000000704007c0c */ /* 0x000fe2000c761270 */
[----:B------:R-:W-:Y:S01]  /*3130*/  VIADD R4, R3, 0x18 ;  /* 0x0000001803047836 */ /* 0x000fe20000000000 */
[----:B-1----:R-:W-:Y:S01]  /*3140*/  LEA.HI.X.SX32 R13, R9, R2, 0x1, P6 ;  /* 0x00000002090d7211 */ /* 0x002fe200030f0eff */
[----:B------:R-:W-:Y:S01]  /*3150*/  VIADD R19, R17, UR6 ;  /* 0x0000000611137c36 */ /* 0x000fe20008000000 */
[----:B------:R1:W2:Y:S01]  /*3160*/  LDS.128 R8, [R16] ;  /* 0x0000000010087984 */ /* 0x0002a20000000c00 */
[----:B------:R-:W-:Y:S01]  /*3170*/  LEA R14, P6, R15, R0, 0x1 ;  /* 0x000000000f0e7211 */ /* 0x000fe200078c08ff */
[----:B------:R-:W-:Y:S01]  /*3180*/  VIADD R18, R3, 0x1a ;  /* 0x0000001a03127836 */ /* 0x000fe20000000000 */
[----:B0-----:R-:W-:Y:S01]  /*3190*/  PRMT R21, R5, 0x7632, R21 ;  /* 0x0000763205157816 */ /* 0x001fe20000000015 */
[----:B------:R-:W-:Y:S01]  /*31a0*/  VIADD R5, R3, 0x19 ;  /* 0x0000001903057836 */ /* 0x000fe20000000000 */
[----:B------:R-:W-:Y:S02]  /*31b0*/  LEA.HI.X.SX32 R15, R15, R2, 0x1, P6 ;  /* 0x000000020f0f7211 */ /* 0x000fe400030f0eff */
[----:B------:R-:W-:Y:S01]  /*31c0*/  PRMT R20, R6, 0x7632, R20 ;  /* 0x0000763206147816 */ /* 0x000fe20000000014 */
[----:B------:R0:W-:Y:S01]  /*31d0*/  @P2 STG.E.U16 desc[UR14][R12.64], R21 ;  /* 0x000000150c002986 */ /* 0x0001e2000c10150e */
[----:B------:R-:W-:-:S02]  /*31e0*/  ISETP.LT.AND P2, PT, R4, UR7, !P0 ;  /* 0x0000000704007c0c */ /* 0x000fc4000c741270 */
[----:B------:R-:W-:Y:S01]  /*31f0*/  LEA R4, P6, R17, R0, 0x1 ;  /* 0x0000000011047211 */ /* 0x000fe200078c08ff */
[----:B------:R3:W-:Y:S01]  /*3200*/  @P1 STG.E.U16 desc[UR14][R14.64], R6 ;  /* 0x000000060e001986 */ /* 0x0007e2000c10150e */
[----:B------:R-:W-:Y:S02]  /*3210*/  ISETP.LT.AND P1, PT, R5, UR7, !P0 ;  /* 0x0000000705007c0c */ /* 0x000fe4000c721270 */
[----:B------:R-:W-:Y:S02]  /*3220*/  LEA.HI.X.SX32 R5, R17, R2, 0x1, P6 ;  /* 0x0000000211057211 */ /* 0x000fe400030f0eff */
[C---:B-1----:R-:W-:Y:S01]  /*3230*/  LEA R16, P6, R19.reuse, R0, 0x1 ;  /* 0x0000000013107211 */ /* 0x042fe200078c08ff */
[----:B0-----:R-:W-:-:S03]  /*3240*/  VIADD R13, R19, UR6 ;  /* 0x00000006130d7c36 */ /* 0x001fc60008000000 */
[----:B------:R-:W-:Y:S01]  /*3250*/  LEA.HI.X.SX32 R17, R19, R2, 0x1, P6 ;  /* 0x0000000213117211 */ /* 0x000fe200030f0eff */
[----:B------:R0:W-:Y:S01]  /*3260*/  @P5 STG.E.U16 desc[UR14][R4.64], R20 ;  /* 0x0000001404005986 */ /* 0x0001e2000c10150e */
[----:B------:R-:W-:Y:S01]  /*3270*/  ISETP.LT.AND P5, PT, R18, UR7, !P0 ;  /* 0x0000000712007c0c */ /* 0x000fe2000c7a1270 */
[C---:B---3--:R-:W-:Y:S01]  /*3280*/  VIADD R15, R13.reuse, UR6 ;  /* 0x000000060d0f7c36 */ /* 0x048fe20008000000 */
[----:B------:R-:W-:Y:S01]  /*3290*/  LEA R12, P6, R13, R0, 0x1 ;  /* 0x000000000d0c7211 */ /* 0x000fe200078c08ff */
[----:B------:R-:W-:Y:S01]  /*32a0*/  VIADD R6, R3, 0x1b ;  /* 0x0000001b03067836 */ /* 0x000fe20000000000 */
[----:B------:R1:W-:Y:S01]  /*32b0*/  @P4 STG.E.U16 desc[UR14][R16.64], R7 ;  /* 0x0000000710004986 */ /* 0x0003e2000c10150e */
[----:B------:R-:W-:Y:S02]  /*32c0*/  PRMT R18, R7, 0x7632, R18 ;  /* 0x0000763207127816 */ /* 0x000fe40000000012 */
[----:B------:R-:W-:Y:S02]  /*32d0*/  LEA.HI.X.SX32 R13, R13, R2, 0x1, P6 ;  /* 0x000000020d0d7211 */ /* 0x000fe400030f0eff */
[C---:B------:R-:W-:Y:S01]  /*32e0*/  LEA R14, P6, R15.reuse, R0, 0x1 ;  /* 0x000000000f0e7211 */ /* 0x040fe200078c08ff */
[----:B0-----:R-:W-:Y:S01]  /*32f0*/  VIADD R5, R15, UR6 ;  /* 0x000000060f057c36 */ /* 0x001fe20008000000 */
[----:B------:R-:W-:Y:S01]  /*3300*/  ISETP.LT.AND P4, PT, R6, UR7, !P0 ;  /* 0x0000000706007c0c */ /* 0x000fe2000c781270 */
[----:B------:R-:W-:Y:S01]  /*3310*/  VIADD R6, R3, 0x1c ;  /* 0x0000001c03067836 */ /* 0x000fe20000000000 */
[----:B------:R-:W-:Y:S01]  /*3320*/  LEA.HI.X.SX32 R15, R15, R2, 0x1, P6 ;  /* 0x000000020f0f7211 */ /* 0x000fe200030f0eff */
[----:B------:R0:W-:Y:S01]  /*3330*/  @P3 STG.E.U16 desc[UR14][R12.64], R18 ;  /* 0x000000120c003986 */ /* 0x0001e2000c10150e */
[C---:B-1----:R-:W-:Y:S01]  /*3340*/  VIADD R7, R5.reuse, UR6 ;  /* 0x0000000605077c36 */ /* 0x042fe20008000000 */
[----:B------:R-:W-:-:S02]  /*3350*/  LEA R4, P6, R5, R0, 0x1 ;  /* 0x0000000005047211 */ /* 0x000fc400078c08ff */
[----:B------:R-:W-:Y:S01]  /*3360*/  ISETP.LT.AND P3, PT, R6, UR7, !P0 ;  /* 0x0000000706007c0c */ /* 0x000fe2000c761270 */
[----:B------:R-:W-:Y:S01]  /*3370*/  VIADD R17, R7, UR6 ;  /* 0x0000000607117c36 */ /* 0x000fe20008000000 */
[----:B------:R-:W-:Y:S01]  /*3380*/  LEA.HI.X.SX32 R5, R5, R2, 0x1, P6 ;  /* 0x0000000205057211 */ /* 0x000fe200030f0eff */
[----:B------:R-:W-:Y:S01]  /*3390*/  VIADD R6, R3, 0x1d ;  /* 0x0000001d03067836 */ /* 0x000fe20000000000 */
[----:B--2---:R1:W-:Y:S01]  /*33a0*/  @P2 STG.E.U16 desc[UR14][R14.64], R8 ;  /* 0x000000080e002986 */ /* 0x0043e2000c10150e */
[----:B------:R-:W-:Y:S01]  /*33b0*/  VIADD R19, R17, UR6 ;  /* 0x0000000611137c36 */ /* 0x000fe20008000000 */
[----:B0-----:R-:W-:-:S03]  /*33c0*/  PRMT R13, R8, 0x7632, R13 ;  /* 0x00007632080d7816 */ /* 0x001fc6000000000d */
[----:B------:R-:W-:Y:S01]  /*33d0*/  VIADD R21, R19, UR6 ;  /* 0x0000000613157c36 */ /* 0x000fe20008000000 */
[----:B------:R-:W-:Y:S02]  /*33e0*/  ISETP.LT.AND P2, PT, R6, UR7, !P0 ;  /* 0x0000000706007c0c */ /* 0x000fe4000c741270 */
[-C--:B------:R-:W-:Y:S01]  /*33f0*/  LEA R6, P6, R7, R0.reuse, 0x1 ;  /* 0x0000000007067211 */ /* 0x080fe200078c08ff */
[----:B------:R0:W-:Y:S01]  /*3400*/  @P1 STG.E.U16 desc[UR14][R4.64], R13 ;  /* 0x0000000d04001986 */ /* 0x0001e2000c10150e */
[----:B------:R-:W-:Y:S01]  /*3410*/  LEA R12, P1, R17, R0, 0x1 ;  /* 0x00000000110c7211 */ /* 0x000fe200078208ff */
[----:B------:R-:W-:Y:S01]  /*3420*/  VIADD R23, R21, UR6 ;  /* 0x0000000615177c36 */ /* 0x000fe20008000000 */
[----:B------:R-:W-:Y:S01]  /*3430*/  LEA.HI.X.SX32 R7, R7, R2, 0x1, P6 ;  /* 0x0000000207077211 */ /* 0x000fe200030f0eff */
[----:B-1----:R-:W-:Y:S01]  /*3440*/  VIADD R8, R3, 0x1e ;  /* 0x0000001e03087836 */ /* 0x002fe20000000000 */
[----:B------:R-:W-:Y:S01]  /*3450*/  LEA R14, P6, R19, R0, 0x1 ;  /* 0x00000000130e7211 */ /* 0x000fe200078c08ff */
[----:B------:R-:W-:-:S02]  /*3460*/  VIADD R3, R3, 0x1f ;  /* 0x0000001f03037836 */ /* 0x000fc40000000000 */
[----:B------:R1:W-:Y:S01]  /*3470*/  @P5 STG.E.U16 desc[UR14][R6.64], R9 ;  /* 0x0000000906005986 */ /* 0x0003e2000c10150e */
[----:B------:R-:W-:Y:S01]  /*3480*/  LEA.HI.X.SX32 R15, R19, R2, 0x1, P6 ;  /* 0x00000002130f7211 */ /* 0x000fe200030f0eff */
[----:B------:R-:W-:Y:S01]  /*3490*/  VIADD R19, R23, UR6 ;  /* 0x0000000617137c36 */ /* 0x000fe20008000000 */
[----:B------:R-:W-:Y:S02]  /*34a0*/  LEA R16, P6, R21, R0, 0x1 ;  /* 0x0000000015107211 */ /* 0x000fe400078c08ff */
[----:B0-----:R-:W-:Y:S02]  /*34b0*/  LEA.HI.X.SX32 R13, R17, R2, 0x1, P1 ;  /* 0x00000002110d7211 */ /* 0x001fe400008f0eff */
[----:B------:R-:W-:Y:S02]  /*34c0*/  LEA R4, P1, R23, R0, 0x1 ;  /* 0x0000000017047211 */ /* 0x000fe400078208ff */
[-C--:B------:R-:W-:Y:S02]  /*34d0*/  LEA.HI.X.SX32 R17, R21, R2.reuse, 0x1, P6 ;  /* 0x0000000215117211 */ /* 0x080fe400030f0eff */
[----:B------:R-:W-:-:S02]  /*34e0*/  LEA.HI.X.SX32 R5, R23, R2, 0x1, P1 ;  /* 0x0000000217057211 */ /* 0x000fc400008f0eff */
[----:B------:R-:W-:Y:S02]  /*34f0*/  ISETP.LT.AND P1, PT, R8, UR7, !P0 ;  /* 0x0000000708007c0c */ /* 0x000fe4000c721270 */
[----:B------:R-:W-:Y:S02]  /*3500*/  ISETP.LT.AND P0, PT, R3, UR7, !P0 ;  /* 0x0000000703007c0c */ /* 0x000fe4000c701270 */
[----:B------:R-:W-:Y:S02]  /*3510*/  LEA R18, P6, R19, R0, 0x1 ;  /* 0x0000000013127211 */ /* 0x000fe400078c08ff */
[----:B------:R-:W-:Y:S02]  /*3520*/  PRMT R0, R9, 0x7632, R0 ;  /* 0x0000763209007816 */ /* 0x000fe40000000000 */
[----:B------:R-:W-:Y:S02]  /*3530*/  PRMT R8, R10, 0x7632, R8 ;  /* 0x000076320a087816 */ /* 0x000fe40000000008 */
[----:B------:R-:W-:Y:S01]  /*3540*/  LEA.HI.X.SX32 R19, R19, R2, 0x1, P6 ;  /* 0x0000000213137211 */ /* 0x000fe200030f0eff */
[----:B------:R1:W-:Y:S04]  /*3550*/  @P4 STG.E.U16 desc[UR14][R12.64], R0 ;  /* 0x000000000c004986 */ /* 0x0003e8000c10150e */
[----:B------:R1:W-:Y:S04]  /*3560*/  @P3 STG.E.U16 desc[UR14][R14.64], R10 ;  /* 0x0000000a0e003986 */ /* 0x0003e8000c10150e */
[----:B------:R1:W-:Y:S04]  /*3570*/  @P2 STG.E.U16 desc[UR14][R16.64], R8 ;  /* 0x0000000810002986 */ /* 0x0003e8000c10150e */
[----:B------:R1:W-:Y:S01]  /*3580*/  @P1 STG.E.U16 desc[UR14][R4.64], R11 ;  /* 0x0000000b04001986 */ /* 0x0003e2000c10150e */
[----:B------:R-:W-:Y:S05]  /*3590*/  @!P0 EXIT ;  /* 0x000000000000894d */ /* 0x000fea0003800000 */
[----:B-1----:R-:W-:-:S05]  /*35a0*/  PRMT R9, R11, 0x7632, R9 ;  /* 0x000076320b097816 */ /* 0x002fca0000000009 */
[----:B------:R-:W-:Y:S01]  /*35b0*/  STG.E.U16 desc[UR14][R18.64], R9 ;  /* 0x0000000912007986 */ /* 0x000fe2000c10150e */
[----:B------:R-:W-:Y:S05]  /*35c0*/  EXIT ;  /* 0x000000000000794d */ /* 0x000fea0003800000 */
.L_x_2:
[----:B------:R-:W-:-:S00]  /*35d0*/  BRA `(.L_x_2) ;  /* 0xfffffffc00fc7947 */ /* 0x000fc0000383ffff */
[----:B------:R-:W-:-:S00]  /*35e0*/  NOP ;  /* 0x0000000000007918 */ /* 0x000fc00000000000 */
        /* <DEDUP_REMOVED lines=9> */
.L_x_3:


//--------------------- .nv.shared.matmul_kernel  --------------------------
	.section	.nv.shared.matmul_kernel,"aw",@nobits
	.sectionflags	@""
	.align	16
	.zero		1024


//--------------------- .nv.shared.reserved.0     --------------------------
	.section	.nv.shared.reserved.0,"aw",@nobits
	.weak		__nv_reservedSMEM_offset_0_alias
	.size		__nv_reservedSMEM_offset_0_alias, 0, 0
	.other		__nv_reservedSMEM_offset_0_alias,@"STO_CUDA_RESERVED_SHARED STV_DEFAULT"
__nv_reservedSMEM_offset_0_alias:
	.zero		0


//--------------------- .nv.constant0.matmul_kernel --------------------------
	.section	.nv.constant0.matmul_kernel,"a",@progbits
	.sectionflags	@""
	.align	4
.nv.constant0.matmul_kernel:
	.zero		608


//--------------------- SYMBOLS --------------------------

	.type		.nv.reservedSmem.offset0,@object
	.size		.nv.reservedSmem.offset0,0x4
